	.target	sm_90a

	.elftype	@"ET_EXEC"


//--------------------- .note.nv.tkinfo           --------------------------
	.section	.note.nv.tkinfo,"",@"SHT_NOTE"
	.sectionflags	@"SHF_NOTE_NV_TKINFO"
	.tkinfo
        /*0018*/ 	.word	0x00000002
        /*0030*/ 	.string	""
        /*0030*/ 	.string	"ptxas"
        /*0030*/ 	.string	"Cuda compilation tools, release 13.0, V13.0.88"
        /*0030*/ 	.string	"Build cuda_13.0.r13.0/compiler.36424714_0"
        /*0030*/ 	.string	"-arch sm_90a -m 64 "



//--------------------- .note.nv.cuinfo           --------------------------
	.section	.note.nv.cuinfo,"",@"SHT_NOTE"
	.sectionflags	@"SHF_NOTE_NV_CUINFO"
        /*0018*/ 	.short	0x0002
        /*001a*/ 	.short	0x005a
        /*001c*/ 	.short	0x0082
	.zero		2


//--------------------- .nv.info                  --------------------------
	.section	.nv.info,"",@"SHT_CUDA_INFO"
	.align	4


	//----- nvinfo : EIATTR_REGCOUNT
	.align		4
        /*0000*/ 	.byte	0x04, 0x2f
        /*0002*/ 	.short	(.L_15 - .L_14)
	.align		4
.L_14:
        /*0004*/ 	.word	index@(_ZN7cutlass13device_kernelINS_4gemm6kernel13GemmUniversalIN4cute5tupleIJiiiiEEENS1_10collective13CollectiveMmaINS1_34MainloopSm90TmaGmmaWarpSpecializedILi5ENS5_IJNS4_1CILi2EEESB_NSA_ILi1EEEEEENS1_32KernelTmaWarpSpecializedPingpongEEENS5_IJNSA_ILi64EEENSA_ILi256EEENSA_ILi128EEEEEEaNS5_IJlSC_lEEEaSK_NS4_8TiledMMAINS4_8MMA_AtomIJNS4_4SM904GMMA27MMA_64x256x32_S32S8S8_SS_TNEEEENS4_6LayoutINS5_IJSC_SC_SC_EEENS5_IJNSA_ILi0EEEST_ST_EEEEENS5_IJNS4_10UnderscoreESW_SW_EEEEENS4_23SM90_TMA_LOAD_MULTICASTENS4_14ComposedLayoutINS4_7SwizzleILi3ELi4ELi3EEENS4_18smem_ptr_flag_bitsILi8EEENSR_INS5_IJNSA_ILi8EEESI_EEENS5_IJSI_SC_EEEEEEEvNS4_8identityESZ_S19_vS1A_EENS_8epilogue10collective6detail29Sm90TmaWarpSpecializedAdapterINS1D_15DefaultEpilogueIaSK_SK_NS1C_6thread17LinearCombinationIaLi1EiiLNS1H_9ScaleType4KindE0ELNS_15FloatRoundStyleE2EaEENS1_15EpilogueDefaultEEEEEvvEEEEvNT_6ParamsE)
        /*0008*/ 	.word	0x000000a8


	//----- nvinfo : EIATTR_FRAME_SIZE
	.align		4
.L_15:
        /*000c*/ 	.byte	0x04, 0x11
        /*000e*/ 	.short	(.L_17 - .L_16)
	.align		4
.L_16:
        /*0010*/ 	.word	index@(_ZN7cutlass13device_kernelINS_4gemm6kernel13GemmUniversalIN4cute5tupleIJiiiiEEENS1_10collective13CollectiveMmaINS1_34MainloopSm90TmaGmmaWarpSpecializedILi5ENS5_IJNS4_1CILi2EEESB_NSA_ILi1EEEEEENS1_32KernelTmaWarpSpecializedPingpongEEENS5_IJNSA_ILi64EEENSA_ILi256EEENSA_ILi128EEEEEEaNS5_IJlSC_lEEEaSK_NS4_8TiledMMAINS4_8MMA_AtomIJNS4_4SM904GMMA27MMA_64x256x32_S32S8S8_SS_TNEEEENS4_6LayoutINS5_IJSC_SC_SC_EEENS5_IJNSA_ILi0EEEST_ST_EEEEENS5_IJNS4_10UnderscoreESW_SW_EEEEENS4_23SM90_TMA_LOAD_MULTICASTENS4_14ComposedLayoutINS4_7SwizzleILi3ELi4ELi3EEENS4_18smem_ptr_flag_bitsILi8EEENSR_INS5_IJNSA_ILi8EEESI_EEENS5_IJSI_SC_EEEEEEEvNS4_8identityESZ_S19_vS1A_EENS_8epilogue10collective6detail29Sm90TmaWarpSpecializedAdapterINS1D_15DefaultEpilogueIaSK_SK_NS1C_6thread17LinearCombinationIaLi1EiiLNS1H_9ScaleType4KindE0ELNS_15FloatRoundStyleE2EaEENS1_15EpilogueDefaultEEEEEvvEEEEvNT_6ParamsE)
        /*0014*/ 	.word	0x00000008


	//----- nvinfo : EIATTR_MIN_STACK_SIZE
	.align		4
.L_17:
        /*0018*/ 	.byte	0x04, 0x12
        /*001a*/ 	.short	(.L_19 - .L_18)
	.align		4
.L_18:
        /*001c*/ 	.word	index@(_ZN7cutlass13device_kernelINS_4gemm6kernel13GemmUniversalIN4cute5tupleIJiiiiEEENS1_10collective13CollectiveMmaINS1_34MainloopSm90TmaGmmaWarpSpecializedILi5ENS5_IJNS4_1CILi2EEESB_NSA_ILi1EEEEEENS1_32KernelTmaWarpSpecializedPingpongEEENS5_IJNSA_ILi64EEENSA_ILi256EEENSA_ILi128EEEEEEaNS5_IJlSC_lEEEaSK_NS4_8TiledMMAINS4_8MMA_AtomIJNS4_4SM904GMMA27MMA_64x256x32_S32S8S8_SS_TNEEEENS4_6LayoutINS5_IJSC_SC_SC_EEENS5_IJNSA_ILi0EEEST_ST_EEEEENS5_IJNS4_10UnderscoreESW_SW_EEEEENS4_23SM90_TMA_LOAD_MULTICASTENS4_14ComposedLayoutINS4_7SwizzleILi3ELi4ELi3EEENS4_18smem_ptr_flag_bitsILi8EEENSR_INS5_IJNSA_ILi8EEESI_EEENS5_IJSI_SC_EEEEEEEvNS4_8identityESZ_S19_vS1A_EENS_8epilogue10collective6detail29Sm90TmaWarpSpecializedAdapterINS1D_15DefaultEpilogueIaSK_SK_NS1C_6thread17LinearCombinationIaLi1EiiLNS1H_9ScaleType4KindE0ELNS_15FloatRoundStyleE2EaEENS1_15EpilogueDefaultEEEEEvvEEEEvNT_6ParamsE)
        /*0020*/ 	.word	0x00000008
.L_19:


//--------------------- .nv.compat                --------------------------
	.section	.nv.compat,"",@"SHT_CUDA_COMPAT_INFO"
	.align	4
        /*0000*/ 	.byte	0x02, 0x09, 0x01, 0x00, 0x02, 0x02, 0x04, 0x00, 0x02, 0x05, 0x05, 0x00, 0x03, 0x07, 0x01, 0x01
        /*0010*/ 	.byte	0x02, 0x03, 0x01, 0x00, 0x02, 0x06, 0x01, 0x00, 0x04, 0x0b, 0x08, 0x00, 0x00, 0x00, 0x00, 0x00
        /*0020*/ 	.byte	0x00, 0x00, 0x00, 0x00


//--------------------- .nv.info._ZN7cutlass13device_kernelINS_4gemm6kernel13GemmUniversalIN4cute5tupleIJiiiiEEENS1_10collective13CollectiveMmaINS1_34MainloopSm90TmaGmmaWarpSpecializedILi5ENS5_IJNS4_1CILi2EEESB_NSA_ILi1EEEEEENS1_32KernelTmaWarpSpecializedPingpongEEENS5_IJNSA_ILi64EEENSA_ILi256EEENSA_ILi128EEEEEEaNS5_IJlSC_lEEEaSK_NS4_8TiledMMAINS4_8MMA_AtomIJNS4_4SM904GMMA27MMA_64x256x32_S32S8S8_SS_TNEEEENS4_6LayoutINS5_IJSC_SC_SC_EEENS5_IJNSA_ILi0EEEST_ST_EEEEENS5_IJNS4_10UnderscoreESW_SW_EEEEENS4_23SM90_TMA_LOAD_MULTICASTENS4_14ComposedLayoutINS4_7SwizzleILi3ELi4ELi3EEENS4_18smem_ptr_flag_bitsILi8EEENSR_INS5_IJNSA_ILi8EEESI_EEENS5_IJSI_SC_EEEEEEEvNS4_8identityESZ_S19_vS1A_EENS_8epilogue10collective6detail29Sm90TmaWarpSpecializedAdapterINS1D_15DefaultEpilogueIaSK_SK_NS1C_6thread17LinearCombinationIaLi1EiiLNS1H_9ScaleType4KindE0ELNS_15FloatRoundStyleE2EaEENS1_15EpilogueDefaultEEEEEvvEEEEvNT_6ParamsE --------------------------
	.section	.nv.info._ZN7cutlass13device_kernelINS_4gemm6kernel13GemmUniversalIN4cute5tupleIJiiiiEEENS1_10collective13CollectiveMmaINS1_34MainloopSm90TmaGmmaWarpSpecializedILi5ENS5_IJNS4_1CILi2EEESB_NSA_ILi1EEEEEENS1_32KernelTmaWarpSpecializedPingpongEEENS5_IJNSA_ILi64EEENSA_ILi256EEENSA_ILi128EEEEEEaNS5_IJlSC_lEEEaSK_NS4_8TiledMMAINS4_8MMA_AtomIJNS4_4SM904GMMA27MMA_64x256x32_S32S8S8_SS_TNEEEENS4_6LayoutINS5_IJSC_SC_SC_EEENS5_IJNSA_ILi0EEEST_ST_EEEEENS5_IJNS4_10UnderscoreESW_SW_EEEEENS4_23SM90_TMA_LOAD_MULTICASTENS4_14ComposedLayoutINS4_7SwizzleILi3ELi4ELi3EEENS4_18smem_ptr_flag_bitsILi8EEENSR_INS5_IJNSA_ILi8EEESI_EEENS5_IJSI_SC_EEEEEEEvNS4_8identityESZ_S19_vS1A_EENS_8epilogue10collective6detail29Sm90TmaWarpSpecializedAdapterINS1D_15DefaultEpilogueIaSK_SK_NS1C_6thread17LinearCombinationIaLi1EiiLNS1H_9ScaleType4KindE0ELNS_15FloatRoundStyleE2EaEENS1_15EpilogueDefaultEEEEEvvEEEEvNT_6ParamsE,"",@"SHT_CUDA_INFO"
	.sectionflags	@""
	.align	4


	//----- nvinfo : EIATTR_CUDA_API_VERSION
	.align		4
        /*0000*/ 	.byte	0x04, 0x37
        /*0002*/ 	.short	(.L_21 - .L_20)
.L_20:
        /*0004*/ 	.word	0x00000082


	//----- nvinfo : EIATTR_KPARAM_INFO
	.align		4
.L_21:
        /*0008*/ 	.byte	0x04, 0x17
        /*000a*/ 	.short	(.L_23 - .L_22)
.L_22:
        /*000c*/ 	.word	0x00000000
        /*0010*/ 	.short	0x0000
        /*0012*/ 	.short	0x0070
        /*0014*/ 	.byte	0x00, 0xf0, 0x01, 0x10


	//----- nvinfo : EIATTR_SPARSE_MMA_MASK
	.align		4
.L_23:
        /*0018*/ 	.byte	0x03, 0x50
        /*001a*/ 	.short	0x0000


	//----- nvinfo : EIATTR_MAXREG_COUNT
	.align		4
        /*001c*/ 	.byte	0x03, 0x1b
        /*001e*/ 	.short	0x00a8


	//----- nvinfo : EIATTR_NUM_BARRIERS
	.align		4
        /*0020*/ 	.byte	0x02, 0x4c
        /*0022*/ 	.byte	0x01
	.zero		1


	//----- nvinfo : EIATTR_EXTERNS
	.align		4
        /*0024*/ 	.byte	0x04, 0x0f
        /*0026*/ 	.short	(.L_25 - .L_24)


	//   ....[0]....
	.align		4
.L_24:
        /*0028*/ 	.word	index@(__assertfail)


	//----- nvinfo : EIATTR_ANNOTATIONS
	.align		4
.L_25:
        /*002c*/ 	.byte	0x04, 0x55
        /*002e*/ 	.short	(.L_27 - .L_26)


	//   ....[0]....
.L_26:
        /*0030*/ 	.word	0x00000001
        /*0034*/ 	.byte	0xd0, 0x0d, 0x00, 0x00, 0x01, 0x00, 0x00, 0x00, 0xc0, 0x85, 0x00, 0x00, 0x01, 0x00, 0x00, 0x00
        /*0044*/ 	.byte	0x30, 0x93, 0x00, 0x00


	//----- nvinfo : EIATTR_MERCURY_ISA_VERSION
	.align		4
.L_27:
        /*0048*/ 	.byte	0x03, 0x5f
        /*004a*/ 	.short	0x0101


	//----- nvinfo : EIATTR_INT_WARP_WIDE_INSTR_OFFSETS
	.align		4
        /*004c*/ 	.byte	0x04, 0x31
        /*004e*/ 	.short	(.L_29 - .L_28)


	//   ....[0]....
.L_28:
        /*0050*/ 	.word	0x00000530


	//   ....[1]....
        /*0054*/ 	.word	0x000005b0


	//   ....[2]....
        /*0058*/ 	.word	0x000006b0


	//   ....[3]....
        /*005c*/ 	.word	0x000006c0


	//   ....[4]....
        /*0060*/ 	.word	0x000006e0


	//   ....[5]....
        /*0064*/ 	.word	0x00000780


	//   ....[6]....
        /*0068*/ 	.word	0x00000790


	//   ....[7]....
        /*006c*/ 	.word	0x000007e0


	//   ....[8]....
        /*0070*/ 	.word	0x00002040


	//----- nvinfo : EIATTR_COOP_GROUP_MASK_REGIDS
	.align		4
.L_29:
        /*0074*/ 	.byte	0x04, 0x29
        /*0076*/ 	.short	(.L_31 - .L_30)


	//   ....[0]....
.L_30:
        /*0078*/ 	.word	0xffffffff


	//   ....[1]....
        /*007c*/ 	.word	0xffffffff


	//   ....[2]....
        /*0080*/ 	.word	0xffffffff


	//   ....[3]....
        /*0084*/ 	.word	0xffffffff


	//   ....[4]....
        /*0088*/ 	.word	0xffffffff


	//   ....[5]....
        /*008c*/ 	.word	0xffffffff


	//   ....[6]....
        /*0090*/ 	.word	0xffffffff


	//----- nvinfo : EIATTR_COOP_GROUP_INSTR_OFFSETS
	.align		4
.L_31:
        /*0094*/ 	.byte	0x04, 0x28
        /*0096*/ 	.short	(.L_33 - .L_32)


	//   ....[0]....
.L_32:
        /*0098*/ 	.word	0x00000070


	//   ....[1]....
        /*009c*/ 	.word	0x00000080


	//   ....[2]....
        /*00a0*/ 	.word	0x00000140


	//   ....[3]....
        /*00a4*/ 	.word	0x00000310


	//   ....[4]....
        /*00a8*/ 	.word	0x00000350


	//   ....[5]....
        /*00ac*/ 	.word	0x000007d0


	//   ....[6]....
        /*00b0*/ 	.word	0x00000970


	//----- nvinfo : EIATTR_REG_RECONFIG
	.align		4
.L_33:
        /*00b4*/ 	.byte	0x01, 0x54
	.zero		2


	//----- nvinfo : EIATTR_SYSCALL_OFFSETS
	.align		4
        /*00b8*/ 	.byte	0x04, 0x46
        /*00ba*/ 	.short	(.L_35 - .L_34)


	//   ....[0]....
.L_34:
        /*00bc*/ 	.word	0x000017f0


	//----- nvinfo : EIATTR_MBARRIER_INSTR_OFFSETS
	.align		4
.L_35:
        /*00c0*/ 	.byte	0x04, 0x39
        /*00c2*/ 	.short	(.L_37 - .L_36)


	//   ....[0]....
.L_36:
        /*00c4*/ 	.word	0x00000260
        /*00c8*/ 	.word	0x000000ff
        /*00cc*/ 	.word	0x00000000
        /*00d0*/ 	.short	0x0100
        /*00d2*/ 	.byte	0x08
	.zero		1


	//   ....[1]....
        /*00d4*/ 	.word	0x00000270
        /*00d8*/ 	.word	0x000000ff
        /*00dc*/ 	.word	0x00000028
        /*00e0*/ 	.short	0x0100
        /*00e2*/ 	.byte	0x08
	.zero		1


	//   ....[2]....
        /*00e4*/ 	.word	0x00000280
        /*00e8*/ 	.word	0x000000ff
        /*00ec*/ 	.word	0x00000008
        /*00f0*/ 	.short	0x0100
        /*00f2*/ 	.byte	0x08
	.zero		1


	//   ....[3]....
        /*00f4*/ 	.word	0x00000290
        /*00f8*/ 	.word	0x000000ff
        /*00fc*/ 	.word	0x00000030
        /*0100*/ 	.short	0x0100
        /*0102*/ 	.byte	0x08
	.zero		1


	//   ....[4]....
        /*0104*/ 	.word	0x000002a0
        /*0108*/ 	.word	0x000000ff
        /*010c*/ 	.word	0x00000010
        /*0110*/ 	.short	0x0100
        /*0112*/ 	.byte	0x08
	.zero		1


	//   ....[5]....
        /*0114*/ 	.word	0x000002b0
        /*0118*/ 	.word	0x000000ff
        /*011c*/ 	.word	0x00000038
        /*0120*/ 	.short	0x0100
        /*0122*/ 	.byte	0x08
	.zero		1


	//   ....[6]....
        /*0124*/ 	.word	0x000002c0
        /*0128*/ 	.word	0x000000ff
        /*012c*/ 	.word	0x00000018
        /*0130*/ 	.short	0x0100
        /*0132*/ 	.byte	0x08
	.zero		1


	//   ....[7]....
        /*0134*/ 	.word	0x000002d0
        /*0138*/ 	.word	0x000000ff
        /*013c*/ 	.word	0x00000040
        /*0140*/ 	.short	0x0100
        /*0142*/ 	.byte	0x08
	.zero		1


	//   ....[8]....
        /*0144*/ 	.word	0x000002e0
        /*0148*/ 	.word	0x000000ff
        /*014c*/ 	.word	0x00000020
        /*0150*/ 	.short	0x0100
        /*0152*/ 	.byte	0x08
	.zero		1


	//   ....[9]....
        /*0154*/ 	.word	0x000002f0
        /*0158*/ 	.word	0x000000ff
        /*015c*/ 	.word	0x00000048
        /*0160*/ 	.short	0x0100
        /*0162*/ 	.byte	0x08
	.zero		1


	//   ....[10]....
        /*0164*/ 	.word	0x00000810
        /*0168*/ 	.word	0x000000ff
        /*016c*/ 	.word	0x00000080
        /*0170*/ 	.short	0x0100
        /*0172*/ 	.byte	0x08
	.zero		1


	//   ....[11]....
        /*0174*/ 	.word	0x000008a0
        /*0178*/ 	.word	0x000000ff
        /*017c*/ 	.word	0x00000088
        /*0180*/ 	.short	0x0100
        /*0182*/ 	.byte	0x08
	.zero		1


	//   ....[12]....
        /*0184*/ 	.word	0x000008f0
        /*0188*/ 	.word	0x000000ff
        /*018c*/ 	.word	0x00000060
        /*0190*/ 	.short	0x0100
        /*0192*/ 	.byte	0x09
	.zero		1


	//   ....[13]....
        /*0194*/ 	.word	0x00000900
        /*0198*/ 	.word	0x000000ff
        /*019c*/ 	.word	0x00000068
        /*01a0*/ 	.short	0x0100
        /*01a2*/ 	.byte	0x09
	.zero		1


	//   ....[14]....
        /*01a4*/ 	.word	0x00000910
        /*01a8*/ 	.word	0x000000ff
        /*01ac*/ 	.word	0x00000070
        /*01b0*/ 	.short	0x0100
        /*01b2*/ 	.byte	0x09
	.zero		1


	//   ....[15]....
        /*01b4*/ 	.word	0x00000920
        /*01b8*/ 	.word	0x000000ff
        /*01bc*/ 	.word	0x00000078
        /*01c0*/ 	.short	0x0100
        /*01c2*/ 	.byte	0x09
	.zero		1


	//   ....[16]....
        /*01c4*/ 	.word	0x000016d0
        /*01c8*/ 	.word	0x0000009f
        /*01cc*/ 	.word	0x00000000
        /*01d0*/ 	.short	0x010a
        /*01d2*/ 	.byte	0x2a
	.zero		1


	//   ....[17]....
        /*01d4*/ 	.word	0x00001880
        /*01d8*/ 	.word	0x00000003
        /*01dc*/ 	.word	0x00000000
        /*01e0*/ 	.short	0x010a
        /*01e2*/ 	.byte	0x3f
	.zero		1


	//   ....[18]....
        /*01e4*/ 	.word	0x000018e0
        /*01e8*/ 	.word	0x00000003
        /*01ec*/ 	.word	0x00000000
        /*01f0*/ 	.short	0x010a
        /*01f2*/ 	.byte	0x3f
	.zero		1


	//   ....[19]....
        /*01f4*/ 	.word	0x00001c40
        /*01f8*/ 	.word	0x000000ff
        /*01fc*/ 	.word	0x00000000
        /*0200*/ 	.short	0x010a
        /*0202*/ 	.byte	0x04
	.zero		1


	//   ....[20]....
        /*0204*/ 	.word	0x00001c80
        /*0208*/ 	.word	0x000000ff
        /*020c*/ 	.word	0x00000000
        /*0210*/ 	.short	0x010a
        /*0212*/ 	.byte	0x04
	.zero		1


	//   ....[21]....
        /*0214*/ 	.word	0x00001ee0
        /*0218*/ 	.word	0x00000004
        /*021c*/ 	.word	0x00000000
        /*0220*/ 	.short	0x0101
        /*0222*/ 	.byte	0x3f
	.zero		1


	//   ....[22]....
        /*0224*/ 	.word	0x00001fe0
        /*0228*/ 	.word	0x000000a0
        /*022c*/ 	.word	0x00000000
        /*0230*/ 	.short	0x0101
        /*0232*/ 	.byte	0x2d
	.zero		1


	//   ....[23]....
        /*0234*/ 	.word	0x000020e0
        /*0238*/ 	.word	0x00000000
        /*023c*/ 	.word	0x00000000
        /*0240*/ 	.short	0x0101
        /*0242*/ 	.byte	0x3f
	.zero		1


	//   ....[24]....
        /*0244*/ 	.word	0x000021a0
        /*0248*/ 	.word	0x0000009f
        /*024c*/ 	.word	0x00000010
        /*0250*/ 	.short	0x010a
        /*0252*/ 	.byte	0x2a
	.zero		1


	//   ....[25]....
        /*0254*/ 	.word	0x000085e0
        /*0258*/ 	.word	0x000000a2
        /*025c*/ 	.word	0x00000000
        /*0260*/ 	.short	0x0101
        /*0262*/ 	.byte	0x2d
	.zero		1


	//   ....[26]....
        /*0264*/ 	.word	0x00009080
        /*0268*/ 	.word	0x0000000a
        /*026c*/ 	.word	0x00000028
        /*0270*/ 	.short	0x010a
        /*0272*/ 	.byte	0x3f
	.zero		1


	//   ....[27]....
        /*0274*/ 	.word	0x00009440
        /*0278*/ 	.word	0x00000005
        /*027c*/ 	.word	0x00000088
        /*0280*/ 	.short	0x0101
        /*0282*/ 	.byte	0x3f
	.zero		1


	//   ....[28]....
        /*0284*/ 	.word	0x00009bc0
        /*0288*/ 	.word	0x00000009
        /*028c*/ 	.word	0x00000000
        /*0290*/ 	.short	0x010a
        /*0292*/ 	.byte	0x3f
	.zero		1


	//   ....[29]....
        /*0294*/ 	.word	0x00009c40
        /*0298*/ 	.word	0x00000008
        /*029c*/ 	.word	0x00000000
        /*02a0*/ 	.short	0x010a
        /*02a2*/ 	.byte	0x3f
	.zero		1


	//   ....[30]....
        /*02a4*/ 	.word	0x00009cd0
        /*02a8*/ 	.word	0x00000009
        /*02ac*/ 	.word	0x00000000
        /*02b0*/ 	.short	0x010a
        /*02b2*/ 	.byte	0x3f
	.zero		1


	//   ....[31]....
        /*02b4*/ 	.word	0x00009d60
        /*02b8*/ 	.word	0x00000006
        /*02bc*/ 	.word	0x00000000
        /*02c0*/ 	.short	0x010a
        /*02c2*/ 	.byte	0x3f
	.zero		1


	//   ....[32]....
        /*02c4*/ 	.word	0x00009df0
        /*02c8*/ 	.word	0x00000003
        /*02cc*/ 	.word	0x00000000
        /*02d0*/ 	.short	0x010a
        /*02d2*/ 	.byte	0x3f
	.zero		1


	//   ....[33]....
        /*02d4*/ 	.word	0x00009e50
        /*02d8*/ 	.word	0x000000a1
        /*02dc*/ 	.word	0x00000000
        /*02e0*/ 	.short	0x010a
        /*02e2*/ 	.byte	0x3f
	.zero		1


	//   ....[34]....
        /*02e4*/ 	.word	0x00009ea0
        /*02e8*/ 	.word	0x00000003
        /*02ec*/ 	.word	0x00000000
        /*02f0*/ 	.short	0x010a
        /*02f2*/ 	.byte	0x3f
	.zero		1


	//   ....[35]....
        /*02f4*/ 	.word	0x00009f00
        /*02f8*/ 	.word	0x00000005
        /*02fc*/ 	.word	0x00000000
        /*0300*/ 	.short	0x010a
        /*0302*/ 	.byte	0x3f
	.zero		1


	//   ....[36]....
        /*0304*/ 	.word	0x00009f50
        /*0308*/ 	.word	0x000000a1
        /*030c*/ 	.word	0x00000010
        /*0310*/ 	.short	0x010a
        /*0312*/ 	.byte	0x3f
	.zero		1


	//   ....[37]....
        /*0314*/ 	.word	0x0000a020
        /*0318*/ 	.word	0x0000000a
        /*031c*/ 	.word	0x00000028
        /*0320*/ 	.short	0x010a
        /*0322*/ 	.byte	0x3f
	.zero		1


	//   ....[38]....
        /*0324*/ 	.word	0x0000a0f0
        /*0328*/ 	.word	0x00000009
        /*032c*/ 	.word	0x00000000
        /*0330*/ 	.short	0x010a
        /*0332*/ 	.byte	0x3f
	.zero		1


	//   ....[39]....
        /*0334*/ 	.word	0x0000a140
        /*0338*/ 	.word	0x00000008
        /*033c*/ 	.word	0x00000000
        /*0340*/ 	.short	0x010a
        /*0342*/ 	.byte	0x3f
	.zero		1


	//   ....[40]....
        /*0344*/ 	.word	0x0000a190
        /*0348*/ 	.word	0x00000009
        /*034c*/ 	.word	0x00000000
        /*0350*/ 	.short	0x010a
        /*0352*/ 	.byte	0x3f
	.zero		1


	//   ....[41]....
        /*0354*/ 	.word	0x0000a1e0
        /*0358*/ 	.word	0x00000006
        /*035c*/ 	.word	0x00000000
        /*0360*/ 	.short	0x010a
        /*0362*/ 	.byte	0x3f
	.zero		1


	//----- nvinfo : EIATTR_NUM_MBARRIERS
	.align		4
.L_37:
        /*0364*/ 	.byte	0x03, 0x38
        /*0366*/ 	.short	0x0010


	//----- nvinfo : EIATTR_EXIT_INSTR_OFFSETS
	.align		4
        /*0368*/ 	.byte	0x04, 0x1c
        /*036a*/ 	.short	(.L_39 - .L_38)


	//   ....[0]....
.L_38:
        /*036c*/ 	.word	0x00001410


	//   ....[1]....
        /*0370*/ 	.word	0x00001470


	//   ....[2]....
        /*0374*/ 	.word	0x00008c70


	//   ....[3]....
        /*0378*/ 	.word	0x00008ca0


	//   ....[4]....
        /*037c*/ 	.word	0x00009e40


	//----- nvinfo : EIATTR_MAX_THREADS
	.align		4
.L_39:
        /*0380*/ 	.byte	0x04, 0x05
        /*0382*/ 	.short	(.L_41 - .L_40)
.L_40:
        /*0384*/ 	.word	0x00000180
        /*0388*/ 	.word	0x00000001
        /*038c*/ 	.word	0x00000001


	//----- nvinfo : EIATTR_CRS_STACK_SIZE
	.align		4
.L_41:
        /*0390*/ 	.byte	0x04, 0x1e
        /*0392*/ 	.short	(.L_43 - .L_42)
.L_42:
        /*0394*/ 	.word	0x00000000


	//----- nvinfo : EIATTR_CBANK_PARAM_SIZE
	.align		4
.L_43:
        /*0398*/ 	.byte	0x03, 0x19
        /*039a*/ 	.short	0x0470


	//----- nvinfo : EIATTR_PARAM_CBANK
	.align		4
        /*039c*/ 	.byte	0x04, 0x0a
        /*039e*/ 	.short	(.L_45 - .L_44)
	.align		4
.L_44:
        /*03a0*/ 	.word	index@(.nv.constant0._ZN7cutlass13device_kernelINS_4gemm6kernel13GemmUniversalIN4cute5tupleIJiiiiEEENS1_10collective13CollectiveMmaINS1_34MainloopSm90TmaGmmaWarpSpecializedILi5ENS5_IJNS4_1CILi2EEESB_NSA_ILi1EEEEEENS1_32KernelTmaWarpSpecializedPingpongEEENS5_IJNSA_ILi64EEENSA_ILi256EEENSA_ILi128EEEEEEaNS5_IJlSC_lEEEaSK_NS4_8TiledMMAINS4_8MMA_AtomIJNS4_4SM904GMMA27MMA_64x256x32_S32S8S8_SS_TNEEEENS4_6LayoutINS5_IJSC_SC_SC_EEENS5_IJNSA_ILi0EEEST_ST_EEEEENS5_IJNS4_10UnderscoreESW_SW_EEEEENS4_23SM90_TMA_LOAD_MULTICASTENS4_14ComposedLayoutINS4_7SwizzleILi3ELi4ELi3EEENS4_18smem_ptr_flag_bitsILi8EEENSR_INS5_IJNSA_ILi8EEESI_EEENS5_IJSI_SC_EEEEEEEvNS4_8identityESZ_S19_vS1A_EENS_8epilogue10collective6detail29Sm90TmaWarpSpecializedAdapterINS1D_15DefaultEpilogueIaSK_SK_NS1C_6thread17LinearCombinationIaLi1EiiLNS1H_9ScaleType4KindE0ELNS_15FloatRoundStyleE2EaEENS1_15EpilogueDefaultEEEEEvvEEEEvNT_6ParamsE)
        /*03a4*/ 	.short	0x0210
        /*03a6*/ 	.short	0x0470


	//----- nvinfo : EIATTR_SW_WAR
	.align		4
.L_45:
        /*03a8*/ 	.byte	0x04, 0x36
        /*03aa*/ 	.short	(.L_47 - .L_46)
.L_46:
        /*03ac*/ 	.word	0x00000008
.L_47:


//--------------------- .nv.callgraph             --------------------------
	.section	.nv.callgraph,"",@"SHT_CUDA_CALLGRAPH"
	.align	4
	.sectionentsize	8
	.align		4
        /*0000*/ 	.word	0x00000000
	.align		4
        /*0004*/ 	.word	0xffffffff
	.align		4
        /*0008*/ 	.word	index@(_ZN7cutlass13device_kernelINS_4gemm6kernel13GemmUniversalIN4cute5tupleIJiiiiEEENS1_10collective13CollectiveMmaINS1_34MainloopSm90TmaGmmaWarpSpecializedILi5ENS5_IJNS4_1CILi2EEESB_NSA_ILi1EEEEEENS1_32KernelTmaWarpSpecializedPingpongEEENS5_IJNSA_ILi64EEENSA_ILi256EEENSA_ILi128EEEEEEaNS5_IJlSC_lEEEaSK_NS4_8TiledMMAINS4_8MMA_AtomIJNS4_4SM904GMMA27MMA_64x256x32_S32S8S8_SS_TNEEEENS4_6LayoutINS5_IJSC_SC_SC_EEENS5_IJNSA_ILi0EEEST_ST_EEEEENS5_IJNS4_10UnderscoreESW_SW_EEEEENS4_23SM90_TMA_LOAD_MULTICASTENS4_14ComposedLayoutINS4_7SwizzleILi3ELi4ELi3EEENS4_18smem_ptr_flag_bitsILi8EEENSR_INS5_IJNSA_ILi8EEESI_EEENS5_IJSI_SC_EEEEEEEvNS4_8identityESZ_S19_vS1A_EENS_8epilogue10collective6detail29Sm90TmaWarpSpecializedAdapterINS1D_15DefaultEpilogueIaSK_SK_NS1C_6thread17LinearCombinationIaLi1EiiLNS1H_9ScaleType4KindE0ELNS_15FloatRoundStyleE2EaEENS1_15EpilogueDefaultEEEEEvvEEEEvNT_6ParamsE)
	.align		4
        /*000c*/ 	.word	index@(__assertfail)
	.align		4
        /*0010*/ 	.word	0x00000000
	.align		4
        /*0014*/ 	.word	0xfffffffe
	.align		4
        /*0018*/ 	.word	0x00000000
	.align		4
        /*001c*/ 	.word	0xfffffffd
	.align		4
        /*0020*/ 	.word	0x00000000
	.align		4
        /*0024*/ 	.word	0xfffffffc


//--------------------- .nv.constant4             --------------------------
	.section	.nv.constant4,"a",@progbits
	.align	8
	.align		8
.nv.constant4:
        /*0000*/ 	.dword	__assertfail
	.align		8
        /*0008*/ 	.dword	__unnamed_1
	.align		8
        /*0010*/ 	.dword	_ZN40_INTERNAL_70d39dc3_4_k_cu_b2a4d0e7_311874cuda3std3__45__cpo5beginE
	.align		8
        /*0018*/ 	.dword	_ZN40_INTERNAL_70d39dc3_4_k_cu_b2a4d0e7_311874cuda3std3__45__cpo3endE
	.align		8
        /*0020*/ 	.dword	_ZN40_INTERNAL_70d39dc3_4_k_cu_b2a4d0e7_311874cuda3std3__45__cpo6cbeginE
	.align		8
        /*0028*/ 	.dword	_ZN40_INTERNAL_70d39dc3_4_k_cu_b2a4d0e7_311874cuda3std3__45__cpo4cendE
	.align		8
        /*0030*/ 	.dword	_ZN40_INTERNAL_70d39dc3_4_k_cu_b2a4d0e7_311874cuda3std3__442_GLOBAL__N__70d39dc3_4_k_cu_b2a4d0e7_311876ignoreE
	.align		8
        /*0038*/ 	.dword	_ZN40_INTERNAL_70d39dc3_4_k_cu_b2a4d0e7_311874cuda3std3__419piecewise_constructE
	.align		8
        /*0040*/ 	.dword	_ZN40_INTERNAL_70d39dc3_4_k_cu_b2a4d0e7_311874cuda3std3__48in_placeE
	.align		8
        /*0048*/ 	.dword	_ZN40_INTERNAL_70d39dc3_4_k_cu_b2a4d0e7_311874cuda3std6ranges3__45__cpo4swapE
	.align		8
        /*0050*/ 	.dword	_ZN40_INTERNAL_70d39dc3_4_k_cu_b2a4d0e7_311874cuda3std6ranges3__45__cpo9iter_moveE
	.align		8
        /*0058*/ 	.dword	_ZN40_INTERNAL_70d39dc3_4_k_cu_b2a4d0e7_311874cute7productE
	.align		8
        /*0060*/ 	.dword	_ZN40_INTERNAL_70d39dc3_4_k_cu_b2a4d0e7_311874cute1_E
	.align		8
        /*0068*/ 	.dword	$str$22
	.align		8
        /*0070*/ 	.dword	$str$23


//--------------------- .text._ZN7cutlass13device_kernelINS_4gemm6kernel13GemmUniversalIN4cute5tupleIJiiiiEEENS1_10collective13CollectiveMmaINS1_34MainloopSm90TmaGmmaWarpSpecializedILi5ENS5_IJNS4_1CILi2EEESB_NSA_ILi1EEEEEENS1_32KernelTmaWarpSpecializedPingpongEEENS5_IJNSA_ILi64EEENSA_ILi256EEENSA_ILi128EEEEEEaNS5_IJlSC_lEEEaSK_NS4_8TiledMMAINS4_8MMA_AtomIJNS4_4SM904GMMA27MMA_64x256x32_S32S8S8_SS_TNEEEENS4_6LayoutINS5_IJSC_SC_SC_EEENS5_IJNSA_ILi0EEEST_ST_EEEEENS5_IJNS4_10UnderscoreESW_SW_EEEEENS4_23SM90_TMA_LOAD_MULTICASTENS4_14ComposedLayoutINS4_7SwizzleILi3ELi4ELi3EEENS4_18smem_ptr_flag_bitsILi8EEENSR_INS5_IJNSA_ILi8EEESI_EEENS5_IJSI_SC_EEEEEEEvNS4_8identityESZ_S19_vS1A_EENS_8epilogue10collective6detail29Sm90TmaWarpSpecializedAdapterINS1D_15DefaultEpilogueIaSK_SK_NS1C_6thread17LinearCombinationIaLi1EiiLNS1H_9ScaleType4KindE0ELNS_15FloatRoundStyleE2EaEENS1_15EpilogueDefaultEEEEEvvEEEEvNT_6ParamsE --------------------------
	.section	.text._ZN7cutlass13device_kernelINS_4gemm6kernel13GemmUniversalIN4cute5tupleIJiiiiEEENS1_10collective13CollectiveMmaINS1_34MainloopSm90TmaGmmaWarpSpecializedILi5ENS5_IJNS4_1CILi2EEESB_NSA_ILi1EEEEEENS1_32KernelTmaWarpSpecializedPingpongEEENS5_IJNSA_ILi64EEENSA_ILi256EEENSA_ILi128EEEEEEaNS5_IJlSC_lEEEaSK_NS4_8TiledMMAINS4_8MMA_AtomIJNS4_4SM904GMMA27MMA_64x256x32_S32S8S8_SS_TNEEEENS4_6LayoutINS5_IJSC_SC_SC_EEENS5_IJNSA_ILi0EEEST_ST_EEEEENS5_IJNS4_10UnderscoreESW_SW_EEEEENS4_23SM90_TMA_LOAD_MULTICASTENS4_14ComposedLayoutINS4_7SwizzleILi3ELi4ELi3EEENS4_18smem_ptr_flag_bitsILi8EEENSR_INS5_IJNSA_ILi8EEESI_EEENS5_IJSI_SC_EEEEEEEvNS4_8identityESZ_S19_vS1A_EENS_8epilogue10collective6detail29Sm90TmaWarpSpecializedAdapterINS1D_15DefaultEpilogueIaSK_SK_NS1C_6thread17LinearCombinationIaLi1EiiLNS1H_9ScaleType4KindE0ELNS_15FloatRoundStyleE2EaEENS1_15EpilogueDefaultEEEEEvvEEEEvNT_6ParamsE,"ax",@progbits
	.align	128
.text._ZN7cutlass13device_kernelINS_4gemm6kernel13GemmUniversalIN4cute5tupleIJiiiiEEENS1_10collective13CollectiveMmaINS1_34MainloopSm90TmaGmmaWarpSpecializedILi5ENS5_IJNS4_1CILi2EEESB_NSA_ILi1EEEEEENS1_32KernelTmaWarpSpecializedPingpongEEENS5_IJNSA_ILi64EEENSA_ILi256EEENSA_ILi128EEEEEEaNS5_IJlSC_lEEEaSK_NS4_8TiledMMAINS4_8MMA_AtomIJNS4_4SM904GMMA27MMA_64x256x32_S32S8S8_SS_TNEEEENS4_6LayoutINS5_IJSC_SC_SC_EEENS5_IJNSA_ILi0EEEST_ST_EEEEENS5_IJNS4_10UnderscoreESW_SW_EEEEENS4_23SM90_TMA_LOAD_MULTICASTENS4_14ComposedLayoutINS4_7SwizzleILi3ELi4ELi3EEENS4_18smem_ptr_flag_bitsILi8EEENSR_INS5_IJNSA_ILi8EEESI_EEENS5_IJSI_SC_EEEEEEEvNS4_8identityESZ_S19_vS1A_EENS_8epilogue10collective6detail29Sm90TmaWarpSpecializedAdapterINS1D_15DefaultEpilogueIaSK_SK_NS1C_6thread17LinearCombinationIaLi1EiiLNS1H_9ScaleType4KindE0ELNS_15FloatRoundStyleE2EaEENS1_15EpilogueDefaultEEEEEvvEEEEvNT_6ParamsE:
        .type           _ZN7cutlass13device_kernelINS_4gemm6kernel13GemmUniversalIN4cute5tupleIJiiiiEEENS1_10collective13CollectiveMmaINS1_34MainloopSm90TmaGmmaWarpSpecializedILi5ENS5_IJNS4_1CILi2EEESB_NSA_ILi1EEEEEENS1_32KernelTmaWarpSpecializedPingpongEEENS5_IJNSA_ILi64EEENSA_ILi256EEENSA_ILi128EEEEEEaNS5_IJlSC_lEEEaSK_NS4_8TiledMMAINS4_8MMA_AtomIJNS4_4SM904GMMA27MMA_64x256x32_S32S8S8_SS_TNEEEENS4_6LayoutINS5_IJSC_SC_SC_EEENS5_IJNSA_ILi0EEEST_ST_EEEEENS5_IJNS4_10UnderscoreESW_SW_EEEEENS4_23SM90_TMA_LOAD_MULTICASTENS4_14ComposedLayoutINS4_7SwizzleILi3ELi4ELi3EEENS4_18smem_ptr_flag_bitsILi8EEENSR_INS5_IJNSA_ILi8EEESI_EEENS5_IJSI_SC_EEEEEEEvNS4_8identityESZ_S19_vS1A_EENS_8epilogue10collective6detail29Sm90TmaWarpSpecializedAdapterINS1D_15DefaultEpilogueIaSK_SK_NS1C_6thread17LinearCombinationIaLi1EiiLNS1H_9ScaleType4KindE0ELNS_15FloatRoundStyleE2EaEENS1_15EpilogueDefaultEEEEEvvEEEEvNT_6ParamsE,@function
        .size           _ZN7cutlass13device_kernelINS_4gemm6kernel13GemmUniversalIN4cute5tupleIJiiiiEEENS1_10collective13CollectiveMmaINS1_34MainloopSm90TmaGmmaWarpSpecializedILi5ENS5_IJNS4_1CILi2EEESB_NSA_ILi1EEEEEENS1_32KernelTmaWarpSpecializedPingpongEEENS5_IJNSA_ILi64EEENSA_ILi256EEENSA_ILi128EEEEEEaNS5_IJlSC_lEEEaSK_NS4_8TiledMMAINS4_8MMA_AtomIJNS4_4SM904GMMA27MMA_64x256x32_S32S8S8_SS_TNEEEENS4_6LayoutINS5_IJSC_SC_SC_EEENS5_IJNSA_ILi0EEEST_ST_EEEEENS5_IJNS4_10UnderscoreESW_SW_EEEEENS4_23SM90_TMA_LOAD_MULTICASTENS4_14ComposedLayoutINS4_7SwizzleILi3ELi4ELi3EEENS4_18smem_ptr_flag_bitsILi8EEENSR_INS5_IJNSA_ILi8EEESI_EEENS5_IJSI_SC_EEEEEEEvNS4_8identityESZ_S19_vS1A_EENS_8epilogue10collective6detail29Sm90TmaWarpSpecializedAdapterINS1D_15DefaultEpilogueIaSK_SK_NS1C_6thread17LinearCombinationIaLi1EiiLNS1H_9ScaleType4KindE0ELNS_15FloatRoundStyleE2EaEENS1_15EpilogueDefaultEEEEEvvEEEEvNT_6ParamsE,(.L_x_335 - _ZN7cutlass13device_kernelINS_4gemm6kernel13GemmUniversalIN4cute5tupleIJiiiiEEENS1_10collective13CollectiveMmaINS1_34MainloopSm90TmaGmmaWarpSpecializedILi5ENS5_IJNS4_1CILi2EEESB_NSA_ILi1EEEEEENS1_32KernelTmaWarpSpecializedPingpongEEENS5_IJNSA_ILi64EEENSA_ILi256EEENSA_ILi128EEEEEEaNS5_IJlSC_lEEEaSK_NS4_8TiledMMAINS4_8MMA_AtomIJNS4_4SM904GMMA27MMA_64x256x32_S32S8S8_SS_TNEEEENS4_6LayoutINS5_IJSC_SC_SC_EEENS5_IJNSA_ILi0EEEST_ST_EEEEENS5_IJNS4_10UnderscoreESW_SW_EEEEENS4_23SM90_TMA_LOAD_MULTICASTENS4_14ComposedLayoutINS4_7SwizzleILi3ELi4ELi3EEENS4_18smem_ptr_flag_bitsILi8EEENSR_INS5_IJNSA_ILi8EEESI_EEENS5_IJSI_SC_EEEEEEEvNS4_8identityESZ_S19_vS1A_EENS_8epilogue10collective6detail29Sm90TmaWarpSpecializedAdapterINS1D_15DefaultEpilogueIaSK_SK_NS1C_6thread17LinearCombinationIaLi1EiiLNS1H_9ScaleType4KindE0ELNS_15FloatRoundStyleE2EaEENS1_15EpilogueDefaultEEEEEvvEEEEvNT_6ParamsE)
        .other          _ZN7cutlass13device_kernelINS_4gemm6kernel13GemmUniversalIN4cute5tupleIJiiiiEEENS1_10collective13CollectiveMmaINS1_34MainloopSm90TmaGmmaWarpSpecializedILi5ENS5_IJNS4_1CILi2EEESB_NSA_ILi1EEEEEENS1_32KernelTmaWarpSpecializedPingpongEEENS5_IJNSA_ILi64EEENSA_ILi256EEENSA_ILi128EEEEEEaNS5_IJlSC_lEEEaSK_NS4_8TiledMMAINS4_8MMA_AtomIJNS4_4SM904GMMA27MMA_64x256x32_S32S8S8_SS_TNEEEENS4_6LayoutINS5_IJSC_SC_SC_EEENS5_IJNSA_ILi0EEEST_ST_EEEEENS5_IJNS4_10UnderscoreESW_SW_EEEEENS4_23SM90_TMA_LOAD_MULTICASTENS4_14ComposedLayoutINS4_7SwizzleILi3ELi4ELi3EEENS4_18smem_ptr_flag_bitsILi8EEENSR_INS5_IJNSA_ILi8EEESI_EEENS5_IJSI_SC_EEEEEEEvNS4_8identityESZ_S19_vS1A_EENS_8epilogue10collective6detail29Sm90TmaWarpSpecializedAdapterINS1D_15DefaultEpilogueIaSK_SK_NS1C_6thread17LinearCombinationIaLi1EiiLNS1H_9ScaleType4KindE0ELNS_15FloatRoundStyleE2EaEENS1_15EpilogueDefaultEEEEEvvEEEEvNT_6ParamsE,@"STO_CUDA_ENTRY STV_DEFAULT"
_ZN7cutlass13device_kernelINS_4gemm6kernel13GemmUniversalIN4cute5tupleIJiiiiEEENS1_10collective13CollectiveMmaINS1_34MainloopSm90TmaGmmaWarpSpecializedILi5ENS5_IJNS4_1CILi2EEESB_NSA_ILi1EEEEEENS1_32KernelTmaWarpSpecializedPingpongEEENS5_IJNSA_ILi64EEENSA_ILi256EEENSA_ILi128EEEEEEaNS5_IJlSC_lEEEaSK_NS4_8TiledMMAINS4_8MMA_AtomIJNS4_4SM904GMMA27MMA_64x256x32_S32S8S8_SS_TNEEEENS4_6LayoutINS5_IJSC_SC_SC_EEENS5_IJNSA_ILi0EEEST_ST_EEEEENS5_IJNS4_10UnderscoreESW_SW_EEEEENS4_23SM90_TMA_LOAD_MULTICASTENS4_14ComposedLayoutINS4_7SwizzleILi3ELi4ELi3EEENS4_18smem_ptr_flag_bitsILi8EEENSR_INS5_IJNSA_ILi8EEESI_EEENS5_IJSI_SC_EEEEEEEvNS4_8identityESZ_S19_vS1A_EENS_8epilogue10collective6detail29Sm90TmaWarpSpecializedAdapterINS1D_15DefaultEpilogueIaSK_SK_NS1C_6thread17LinearCombinationIaLi1EiiLNS1H_9ScaleType4KindE0ELNS_15FloatRoundStyleE2EaEENS1_15EpilogueDefaultEEEEEvvEEEEvNT_6ParamsE:
[----:B------:R-:W0:Y:S02]  /*0000*/  LDC R1, c[0x0][0x28] ;  /* 0x00000a00ff017b82 */ /* 0x000e240000000800 */
[----:B0-----:R-:W-:Y:S01]  /*0010*/  VIADD R1, R1, 0xfffffff8 ;  /* 0xfffffff801017836 */ /* 0x001fe20000000000 */
[----:B------:R-:W0:Y:S01]  /*0020*/  S2R R4, SR_TID.X ;  /* 0x0000000000047919 */ /* 0x000e220000002100 */
[----:B------:R-:W-:Y:S01]  /*0030*/  ELECT P0, URZ, PT ;  /* 0x00000000003f782f */ /* 0x000fe20003800000 */
[----:B------:R-:W-:Y:S01]  /*0040*/  BSSY B0, `(.L_x_0) ;  /* 0x000000f000007945 */ /* 0x000fe20003800000 */
[--C-:B0-----:R-:W-:Y:S02]  /*0050*/  SHF.R.U32.HI R2, RZ, 0x5, R4.reuse ;  /* 0x00000005ff027819 */ /* 0x101fe40000011604 */
[----:B------:R-:W-:-:S03]  /*0060*/  SHF.R.U32.HI R7, RZ, 0x7, R4 ;  /* 0x00000007ff077819 */ /* 0x000fc60000011604 */
[----:B------:R-:W0:Y:S04]  /*0070*/  SHFL.IDX PT, R5, R2, RZ, 0x1f ;  /* 0x00001fff02057589 */ /* 0x000e2800000e0000 */
[----:B------:R1:W2:Y:S01]  /*0080*/  SHFL.IDX PT, R10, R7, RZ, 0x1f ;  /* 0x00001fff070a7589 */ /* 0x0002a200000e0000 */
[----:B0-----:R-:W-:-:S13]  /*0090*/  ISETP.NE.OR P0, PT, R5, RZ, !P0 ;  /* 0x000000ff0500720c */ /* 0x001fda0004705670 */
[----:B-12---:R-:W-:Y:S05]  /*00a0*/  @P0 BRA `(.L_x_1) ;  /* 0x0000000000200947 */ /* 0x006fea0003800000 */
[----:B------:R-:W-:Y:S02]  /*00b0*/  ULDC.64 UR4, c[0x0][0x198] ;  /* 0x0000660000047ab9 */ /* 0x000fe40000000a00 */
[----:B------:R-:W-:Y:S02]  /*00c0*/  UIADD3 UR6, UP0, UR4, 0xf0, URZ ;  /* 0x000000f004067890 */ /* 0x000fe4000ff1e03f */
[----:B------:R-:W-:Y:S02]  /*00d0*/  UIADD3 UR4, UP1, UR4, 0x1f0, URZ ;  /* 0x000001f004047890 */ /* 0x000fe4000ff3e03f */
[----:B------:R-:W-:Y:S02]  /*00e0*/  UIADD3.X UR7, URZ, UR5, URZ, UP0, !UPT ;  /* 0x000000053f077290 */ /* 0x000fe400087fe43f */
[----:B------:R-:W-:-:S07]  /*00f0*/  UIADD3.X UR5, URZ, UR5, URZ, UP1, !UPT ;  /* 0x000000053f057290 */ /* 0x000fce0008ffe43f */
[----:B------:R0:W-:Y:S02]  /*0100*/  UTMACCTL.PF [UR6] ;  /* 0x00000000060079b9 */ /* 0x0001e40008040000 */
[----:B------:R0:W-:Y:S02]  /*0110*/  UTMACCTL.PF [UR4] ;  /* 0x00000000040079b9 */ /* 0x0001e40008040000 */
[----:B0-----:R-:W-:Y:S01]  /*0120*/  NOP ;  /* 0x0000000000007918 */ /* 0x001fe20000000000 */
.L_x_1:
[----:B------:R-:W-:Y:S05]  /*0130*/  BSYNC B0 ;  /* 0x0000000000007941 */ /* 0x000fea0003800000 */
.L_x_0:
[----:B------:R-:W0:Y:S01]  /*0140*/  SHFL.IDX PT, R8, R2, RZ, 0x1f ;  /* 0x00001fff02087589 */ /* 0x000e2200000e0000 */
[----:B------:R-:W-:-:S04]  /*0150*/  SHF.R.S32.HI R3, RZ, 0x1f, R4 ;  /* 0x0000001fff037819 */ /* 0x000fc80000011404 */
[----:B------:R-:W-:Y:S02]  /*0160*/  LEA.HI R3, R3, R4, RZ, 0x7 ;  /* 0x0000000403037211 */ /* 0x000fe400078f38ff */
[----:B0-----:R-:W-:-:S13]  /*0170*/  ISETP.NE.AND P0, PT, R8, RZ, PT ;  /* 0x000000ff0800720c */ /* 0x001fda0003f05270 */
[----:B------:R-:W-:Y:S05]  /*0180*/  @P0 BRA `(.L_x_2) ;  /* 0x0000000000600947 */ /* 0x000fea0003800000 */
[----:B------:R-:W0:Y:S01]  /*0190*/  S2UR UR8, SR_CgaCtaId ;  /* 0x00000000000879c3 */ /* 0x000e220000008800 */
[----:B------:R-:W-:Y:S01]  /*01a0*/  UMOV UR4, 0x400 ;  /* 0x0000040000047882 */ /* 0x000fe20000000000 */
[----:B------:R-:W-:Y:S01]  /*01b0*/  UMOV UR5, 0x1 ;  /* 0x0000000100057882 */ /* 0x000fe20000000000 */
[----:B------:R-:W-:Y:S01]  /*01c0*/  UMOV UR6, 0x3 ;  /* 0x0000000300067882 */ /* 0x000fe20000000000 */
[----:B------:R-:W-:Y:S01]  /*01d0*/  ELECT P0, URZ, PT ;  /* 0x00000000003f782f */ /* 0x000fe20003800000 */
[----:B------:R-:W-:-:S04]  /*01e0*/  UIADD3 UR6, -UR6, 0x100000, URZ ;  /* 0x0010000006067890 */ /* 0x000fc8000fffe13f */
[----:B------:R-:W-:Y:S02]  /*01f0*/  USHF.L.U32 UR7, UR6, 0xb, URZ ;  /* 0x0000000b06077899 */ /* 0x000fe4000800063f */
[----:B------:R-:W-:Y:S02]  /*0200*/  USHF.L.U32 UR6, UR6, 0x1, URZ ;  /* 0x0000000106067899 */ /* 0x000fe4000800063f */
[----:B0-----:R-:W-:Y:S02]  /*0210*/  ULEA UR8, UR8, UR4, 0x18 ;  /* 0x0000000408087291 */ /* 0x001fe4000f8ec03f */
[----:B------:R-:W-:-:S04]  /*0220*/  UIADD3 UR4, -UR5, 0x100000, URZ ;  /* 0x0010000005047890 */ /* 0x000fc8000fffe13f */
[----:B------:R-:W-:Y:S02]  /*0230*/  USHF.L.U32 UR5, UR4, 0xb, URZ ;  /* 0x0000000b04057899 */ /* 0x000fe4000800063f */
[----:B------:R-:W-:Y:S01]  /*0240*/  USHF.L.U32 UR4, UR4, 0x1, URZ ;  /* 0x0000000104047899 */ /* 0x000fe2000800063f */
[----:B------:R-:W0:Y:S11]  /*0250*/  FENCE.VIEW.ASYNC.S ;  /* 0x00000000000073c6 */ /* 0x000e360000000000 */
[----:B0-----:R0:W1:Y:S01]  /*0260*/  SYNCS.EXCH.64 URZ, [UR8], UR4 ;  /* 0x00000004083f75b2 */ /* 0x0010620008000100 */
[----:B------:R0:W2:Y:S01]  /*0270*/  SYNCS.EXCH.64 URZ, [UR8+0x28], UR6 ;  /* 0x00002806083f75b2 */ /* 0x0000a20008000100 */
[----:B------:R0:W3:Y:S01]  /*0280*/  SYNCS.EXCH.64 URZ, [UR8+0x8], UR4 ;  /* 0x00000804083f75b2 */ /* 0x0000e20008000100 */
[----:B------:R0:W4:Y:S01]  /*0290*/  SYNCS.EXCH.64 URZ, [UR8+0x30], UR6 ;  /* 0x00003006083f75b2 */ /* 0x0001220008000100 */
[----:B------:R0:W0:Y:S01]  /*02a0*/  SYNCS.EXCH.64 URZ, [UR8+0x10], UR4 ;  /* 0x00001004083f75b2 */ /* 0x0000220008000100 */
[----:B------:R0:W0:Y:S01]  /*02b0*/  SYNCS.EXCH.64 URZ, [UR8+0x38], UR6 ;  /* 0x00003806083f75b2 */ /* 0x0000220008000100 */
[----:B------:R0:W0:Y:S01]  /*02c0*/  SYNCS.EXCH.64 URZ, [UR8+0x18], UR4 ;  /* 0x00001804083f75b2 */ /* 0x0000220008000100 */
[----:B------:R0:W0:Y:S01]  /*02d0*/  SYNCS.EXCH.64 URZ, [UR8+0x40], UR6 ;  /* 0x00004006083f75b2 */ /* 0x0000220008000100 */
[----:B------:R0:W0:Y:S01]  /*02e0*/  SYNCS.EXCH.64 URZ, [UR8+0x20], UR4 ;  /* 0x00002004083f75b2 */ /* 0x0000220008000100 */
[----:B------:R0:W0:Y:S01]  /*02f0*/  SYNCS.EXCH.64 URZ, [UR8+0x48], UR6 ;  /* 0x00004806083f75b2 */ /* 0x0000220008000100 */
[----:B------:R-:W-:Y:S01]  /*0300*/  NOP ;  /* 0x0000000000007918 */ /* 0x000fe20000000000 */
.L_x_2:
[----:B------:R-:W5:Y:S01]  /*0310*/  SHFL.IDX PT, R13, R2, RZ, 0x1f ;  /* 0x00001fff020d7589 */ /* 0x000f6200000e0000 */
[----:B------:R-:W1:Y:S01]  /*0320*/  S2UR UR12, SR_CTAID.X ;  /* 0x00000000000c79c3 */ /* 0x000e620000002500 */
[----:B------:R-:W-:Y:S02]  /*0330*/  LOP3.LUT R3, R3, 0xffffff80, RZ, 0xc0, !PT ;  /* 0xffffff8003037812 */ /* 0x000fe400078ec0ff */
[----:B------:R-:W-:Y:S01]  /*0340*/  ELECT P0, URZ, PT ;  /* 0x00000000003f782f */ /* 0x000fe20003800000 */
[----:B------:R2:W3:Y:S01]  /*0350*/  SHFL.IDX PT, R12, R2, RZ, 0x1f ;  /* 0x00001fff020c7589 */ /* 0x0004e200000e0000 */
[----:B------:R-:W-:Y:S01]  /*0360*/  ELECT P1, URZ, PT ;  /* 0x00000000003f782f */ /* 0x000fe20003820000 */
[----:B------:R-:W-:Y:S01]  /*0370*/  NOP ;  /* 0x0000000000007918 */ /* 0x000fe20000000000 */
[----:B------:R-:W-:Y:S01]  /*0380*/  IMAD.IADD R3, R4, 0x1, -R3 ;  /* 0x0000000104037824 */ /* 0x000fe200078e0a03 */
[----:B------:R-:W4:Y:S01]  /*0390*/  S2R R6, SR_CTAID.Y ;  /* 0x0000000000067919 */ /* 0x000f220000002600 */
[----:B0-----:R-:W-:Y:S01]  /*03a0*/  ULDC UR4, c[0x0][0x150] ;  /* 0x0000540000047ab9 */ /* 0x001fe20000000800 */
[----:B------:R-:W0:Y:S01]  /*03b0*/  LDC R14, c[0x0][0x144] ;  /* 0x00005100ff0e7b82 */ /* 0x000e220000000800 */
[----:B------:R-:W-:Y:S01]  /*03c0*/  UMOV UR11, 0x80 ;  /* 0x00000080000b7882 */ /* 0x000fe20000000000 */
[----:B------:R-:W-:Y:S01]  /*03d0*/  SHF.R.S32.HI R0, RZ, 0x1f, R3 ;  /* 0x0000001fff007819 */ /* 0x000fe20000011403 */
[----:B------:R-:W-:Y:S01]  /*03e0*/  NOP ;  /* 0x0000000000007918 */ /* 0x000fe20000000000 */
[C---:B------:R-:W-:Y:S01]  /*03f0*/  VIADD R35, R10.reuse, 0xffffffff ;  /* 0xffffffff0a237836 */ /* 0x040fe20000000000 */
[----:B------:R-:W-:Y:S01]  /*0400*/  ISETP.NE.AND P4, PT, R10, RZ, PT ;  /* 0x000000ff0a00720c */ /* 0x000fe20003f85270 */
[----:B------:R-:W-:Y:S01]  /*0410*/  IMAD.MOV.U32 R154, RZ, RZ, 0x1 ;  /* 0x00000001ff9a7424 */ /* 0x000fe200078e00ff */
[----:B------:R-:W-:Y:S01]  /*0420*/  LEA.HI R9, R0, R3, RZ, 0x3 ;  /* 0x0000000300097211 */ /* 0x000fe200078f18ff */
[----:B------:R-:W0:Y:S01]  /*0430*/  LDC R15, c[0x0][0x140] ;  /* 0x00005000ff0f7b82 */ /* 0x000e220000000800 */
[----:B------:R-:W-:-:S02]  /*0440*/  ISETP.GE.U32.AND P6, PT, R35, 0x2, PT ;  /* 0x000000022300780c */ /* 0x000fc40003fc6070 */
[--C-:B------:R-:W-:Y:S02]  /*0450*/  SHF.R.S32.HI R11, RZ, 0x3, R9.reuse ;  /* 0x00000003ff0b7819 */ /* 0x100fe40000011409 */
[----:B--2---:R-:W-:Y:S02]  /*0460*/  SHF.R.S32.HI R2, RZ, 0x1f, R9 ;  /* 0x0000001fff027819 */ /* 0x004fe40000011409 */
[----:B------:R-:W-:Y:S01]  /*0470*/  SHF.R.S32.HI R9, RZ, 0x1f, R8 ;  /* 0x0000001fff097819 */ /* 0x000fe20000011408 */
[----:B------:R-:W2:Y:S01]  /*0480*/  LDC R25, c[0x0][0x148] ;  /* 0x00005200ff197b82 */ /* 0x000ea20000000800 */
[----:B-----5:R-:W-:Y:S02]  /*0490*/  ISETP.NE.OR P0, PT, R13, RZ, !P0 ;  /* 0x000000ff0d00720c */ /* 0x020fe40004705670 */
[----:B-1----:R-:W-:Y:S02]  /*04a0*/  I2FP.F32.U32 R13, UR12 ;  /* 0x0000000c000d7c45 */ /* 0x002fe40008201000 */
[----:B------:R-:W-:-:S02]  /*04b0*/  LEA.HI R2, R2, R11, RZ, 0x2 ;  /* 0x0000000b02027211 */ /* 0x000fc400078f10ff */
[----:B------:R-:W-:Y:S01]  /*04c0*/  LEA.HI R9, R9, R8, RZ, 0x2 ;  /* 0x0000000809097211 */ /* 0x000fe200078f10ff */
[----:B------:R-:W-:Y:S01]  /*04d0*/  FMUL R13, R13, UR4 ;  /* 0x000000040d0d7c20 */ /* 0x000fe20008400000 */
[----:B---3--:R-:W-:Y:S01]  /*04e0*/  ISETP.NE.OR P1, PT, R12, RZ, !P1 ;  /* 0x000000ff0c00720c */ /* 0x008fe20004f25670 */
[----:B------:R-:W-:Y:S01]  /*04f0*/  ULDC UR4, c[0x0][0x154] ;  /* 0x0000550000047ab9 */ /* 0x000fe20000000800 */
[----:B------:R-:W-:Y:S02]  /*0500*/  LOP3.LUT R12, R2, 0xfffffffc, RZ, 0xc0, !PT ;  /* 0xfffffffc020c7812 */ /* 0x000fe400078ec0ff */
[----:B------:R-:W-:Y:S01]  /*0510*/  LOP3.LUT R9, R9, 0x3ffffffc, RZ, 0xc0, !PT ;  /* 0x3ffffffc09097812 */ /* 0x000fe200078ec0ff */
[----:B------:R-:W1:Y:S01]  /*0520*/  F2I.U32.TRUNC.NTZ R13, R13 ;  /* 0x0000000d000d7305 */ /* 0x000e62000020f000 */
[----:B------:R-:W-:Y:S01]  /*0530*/  VOTEU.ALL UP1, P0 ;  /* 0x00000000003f7886 */ /* 0x000fe20000020000 */
[----:B------:R-:W-:Y:S01]  /*0540*/  IMAD.IADD R12, R11, 0x1, -R12 ;  /* 0x000000010b0c7824 */ /* 0x000fe200078e0a0c */
[----:B----4-:R-:W-:Y:S01]  /*0550*/  I2FP.F32.U32 R11, R6 ;  /* 0x00000006000b7245 */ /* 0x010fe20000201000 */
[----:B------:R-:W-:Y:S01]  /*0560*/  IMAD.IADD R9, R8, 0x1, -R9 ;  /* 0x0000000108097824 */ /* 0x000fe200078e0a09 */
[----:B------:R-:W-:Y:S01]  /*0570*/  SHF.R.S32.HI R2, RZ, 0x1f, R5 ;  /* 0x0000001fff027819 */ /* 0x000fe20000011405 */
[----:B------:R-:W3:Y:S01]  /*0580*/  @!UP1 S2UR UR7, SR_CgaCtaId ;  /* 0x00000000000799c3 */ /* 0x000ee20000008800 */
[----:B------:R-:W-:Y:S01]  /*0590*/  @!UP1 UMOV UR6, 0x400 ;  /* 0x0000040000069882 */ /* 0x000fe20000000000 */
[----:B------:R-:W-:Y:S01]  /*05a0*/  IMAD R9, R9, 0x4, R12 ;  /* 0x0000000409097824 */ /* 0x000fe200078e020c */
[----:B------:R-:W-:Y:S01]  /*05b0*/  VOTEU.ALL UP2, P1 ;  /* 0x00000000003f7886 */ /* 0x000fe20000840000 */
[----:B------:R-:W-:Y:S01]  /*05c0*/  FMUL R11, R11, UR4 ;  /* 0x000000040b0b7c20 */ /* 0x000fe20008400000 */
[----:B------:R-:W-:Y:S01]  /*05d0*/  LEA.HI R2, R2, R5, RZ, 0x2 ;  /* 0x0000000502027211 */ /* 0x000fe200078f10ff */
[----:B------:R-:W-:Y:S01]  /*05e0*/  UMOV UR4, 0x20 ;  /* 0x0000002000047882 */ /* 0x000fe20000000000 */
[----:B------:R-:W-:Y:S01]  /*05f0*/  LEA.HI R8, R9, R9, RZ, 0x1 ;  /* 0x0000000909087211 */ /* 0x000fe200078f08ff */
[----:B------:R-:W4:Y:S01]  /*0600*/  @!UP2 S2UR UR10, SR_CgaCtaId ;  /* 0x00000000000aa9c3 */ /* 0x000f220000008800 */
[----:B-1----:R-:W-:Y:S01]  /*0610*/  IMAD.MOV R13, RZ, RZ, -R13 ;  /* 0x000000ffff0d7224 */ /* 0x002fe200078e0a0d */
[----:B------:R-:W1:Y:S01]  /*0620*/  F2I.U32.TRUNC.NTZ R11, R11 ;  /* 0x0000000b000b7305 */ /* 0x000e62000020f000 */
[----:B------:R-:W-:Y:S01]  /*0630*/  LOP3.LUT R8, R8, 0xfffffffe, RZ, 0xc0, !PT ;  /* 0xfffffffe08087812 */ /* 0x000fe200078ec0ff */
[----:B------:R-:W-:-:S04]  /*0640*/  @!UP1 UIADD3 UR4, -UR4, 0x100000, URZ ;  /* 0x0010000004049890 */ /* 0x000fc8000fffe13f */
[----:B------:R-:W-:Y:S02]  /*0650*/  @!UP1 USHF.L.U32 UR5, UR4, 0xb, URZ ;  /* 0x0000000b04059899 */ /* 0x000fe4000800063f */
[----:B------:R-:W-:Y:S01]  /*0660*/  @!UP1 USHF.L.U32 UR4, UR4, 0x1, URZ ;  /* 0x0000000104049899 */ /* 0x000fe2000800063f */
[----:B0-----:R-:W-:Y:S01]  /*0670*/  IMAD R21, R14, R13, UR12 ;  /* 0x0000000c0e157e24 */ /* 0x001fe2000f8e020d */
[----:B------:R-:W-:Y:S01]  /*0680*/  LOP3.LUT R2, R2, 0xfffffffc, RZ, 0xc0, !PT ;  /* 0xfffffffc02027812 */ /* 0x000fe200078ec0ff */
[----:B------:R-:W-:Y:S01]  /*0690*/  @!UP2 UMOV UR9, 0x400 ;  /* 0x000004000009a882 */ /* 0x000fe20000000000 */
[----:B------:R-:W-:Y:S01]  /*06a0*/  IMAD.IADD R8, R9, 0x1, -R8 ;  /* 0x0000000109087824 */ /* 0x000fe200078e0a08 */
[----:B------:R-:W-:Y:S01]  /*06b0*/  VOTEU.ALL UP3, P1 ;  /* 0x00000000003f7886 */ /* 0x000fe20000860000 */
[----:B------:R-:W-:Y:S01]  /*06c0*/  VOTEU.ALL UP4, P1 ;  /* 0x00000000003f7886 */ /* 0x000fe20000880000 */
[----:B------:R-:W-:Y:S01]  /*06d0*/  IMAD.IADD R5, R5, 0x1, -R2 ;  /* 0x0000000105057824 */ /* 0x000fe200078e0a02 */
[----:B------:R-:W-:Y:S01]  /*06e0*/  VOTEU.ALL UP5, P1 ;  /* 0x00000000003f7886 */ /* 0x000fe200008a0000 */
[----:B------:R-:W-:Y:S01]  /*06f0*/  ISETP.NE.AND P3, PT, R8, R21, PT ;  /* 0x000000150800720c */ /* 0x000fe20003f65270 */
[----:B------:R-:W-:Y:S01]  /*0700*/  IMAD.SHL.U32 R2, R9, 0x4, RZ ;  /* 0x0000000409027824 */ /* 0x000fe200078e00ff */
[----:B------:R-:W-:Y:S01]  /*0710*/  ISETP.EQ.U32.AND P2, PT, R15, 0x1, PT ;  /* 0x000000010f00780c */ /* 0x000fe20003f42070 */
[----:B---3--:R-:W-:Y:S01]  /*0720*/  @!UP1 ULEA UR8, UR7, UR6, 0x18 ;  /* 0x0000000607089291 */ /* 0x008fe2000f8ec03f */
[----:B-1----:R-:W-:Y:S01]  /*0730*/  IMAD.MOV R20, RZ, RZ, -R11 ;  /* 0x000000ffff147224 */ /* 0x002fe200078e0a0b */
[----:B------:R-:W-:-:S04]  /*0740*/  @!UP2 UIADD3 UR6, -UR11, 0x100000, URZ ;  /* 0x001000000b06a890 */ /* 0x000fc8000fffe13f */
[----:B------:R-:W-:Y:S02]  /*0750*/  @!UP2 USHF.L.U32 UR7, UR6, 0xb, URZ ;  /* 0x0000000b0607a899 */ /* 0x000fe4000800063f */
[----:B------:R-:W-:Y:S01]  /*0760*/  @!UP2 USHF.L.U32 UR6, UR6, 0x1, URZ ;  /* 0x000000010606a899 */ /* 0x000fe2000800063f */
[----:B------:R-:W-:Y:S01]  /*0770*/  LOP3.LUT R155, R9, 0xc, R2, 0x78, !PT ;  /* 0x0000000c099b7812 */ /* 0x000fe200078e7802 */
[----:B------:R-:W-:Y:S01]  /*0780*/  VOTEU.ALL UP0, P0 ;  /* 0x00000000003f7886 */ /* 0x000fe20000000000 */
[----:B------:R-:W-:Y:S01]  /*0790*/  VOTEU.ALL UP1, P0 ;  /* 0x00000000003f7886 */ /* 0x000fe20000020000 */
[----:B--2---:R-:W-:Y:S01]  /*07a0*/  IMAD R9, R25, R20, R6 ;  /* 0x0000001419097224 */ /* 0x004fe200078e0206 */
[----:B------:R-:W-:Y:S01]  /*07b0*/  LOP3.LUT P0, RZ, R3, 0x7, RZ, 0xc0, !PT ;  /* 0x0000000703ff7812 */ /* 0x000fe2000780c0ff */
[----:B----4-:R-:W-:Y:S01]  /*07c0*/  @!UP2 ULEA UR9, UR10, UR9, 0x18 ;  /* 0x000000090a09a291 */ /* 0x010fe2000f8ec03f */
[----:B------:R0:W1:Y:S01]  /*07d0*/  SHFL.IDX PT, R14, R7, RZ, 0x1f ;  /* 0x00001fff070e7589 */ /* 0x00006200000e0000 */
[----:B------:R-:W-:Y:S01]  /*07e0*/  VOTEU.ALL UP2, P1 ;  /* 0x00000000003f7886 */ /* 0x000fe20000840000 */
[----:B------:R-:W-:-:S02]  /*07f0*/  @P3 LEA.HI R2, R155, R155, RZ, 0x1 ;  /* 0x0000009b9b023211 */ /* 0x000fc400078f08ff */
[----:B------:R-:W2:Y:S02]  /*0800*/  FENCE.VIEW.ASYNC.S ;  /* 0x00000000000073c6 */ /* 0x000ea40000000000 */
[----:B--2---:R0:W2:Y:S01]  /*0810*/  @!UP0 SYNCS.EXCH.64 URZ, [UR8+0x80], UR4 ;  /* 0x00008004083f85b2 */ /* 0x0040a20008000100 */
[C---:B------:R-:W-:Y:S02]  /*0820*/  ISETP.NE.AND P1, PT, R5.reuse, 0x3, PT ;  /* 0x000000030500780c */ /* 0x040fe40003f25270 */
[----:B------:R-:W-:Y:S02]  /*0830*/  @P3 SHF.R.S32.HI R2, RZ, 0x1, R2 ;  /* 0x00000001ff023819 */ /* 0x000fe40000011402 */
[----:B------:R-:W-:Y:S02]  /*0840*/  ISETP.EQ.OR P1, PT, R5, RZ, !P1 ;  /* 0x000000ff0500720c */ /* 0x000fe40004f22670 */
[----:B------:R-:W-:Y:S02]  /*0850*/  @P3 ISETP.NE.AND P5, PT, R2, R9, PT ;  /* 0x000000090200320c */ /* 0x000fe40003fa5270 */
[----:B------:R-:W-:-:S02]  /*0860*/  ISETP.LT.U32.AND P0, PT, R155, 0x4, !P0 ;  /* 0x000000049b00780c */ /* 0x000fc40004701070 */
[----:B------:R-:W-:Y:S02]  /*0870*/  ISETP.EQ.AND P1, PT, R10, RZ, P1 ;  /* 0x000000ff0a00720c */ /* 0x000fe40000f22270 */
[----:B------:R-:W-:Y:S02]  /*0880*/  SEL R9, RZ, 0x1, !P0 ;  /* 0x00000001ff097807 */ /* 0x000fe40004000000 */
[----:B------:R-:W-:Y:S01]  /*0890*/  @P3 SEL R154, RZ, 0x1, P5 ;  /* 0x00000001ff9a3807 */ /* 0x000fe20002800000 */
[----:B------:R0:W3:Y:S01]  /*08a0*/  @!UP1 SYNCS.EXCH.64 URZ, [UR8+0x88], UR4 ;  /* 0x00008804083f95b2 */ /* 0x0000e20008000100 */
[----:B------:R-:W-:Y:S01]  /*08b0*/  NOP ;  /* 0x0000000000007918 */ /* 0x000fe20000000000 */
[----:B------:R-:W-:Y:S02]  /*08c0*/  SEL R16, RZ, 0x1, !P1 ;  /* 0x00000001ff107807 */ /* 0x000fe40004800000 */
[----:B------:R-:W-:Y:S02]  /*08d0*/  LOP3.LUT R154, R154, R9, RZ, 0xc0, !PT ;  /* 0x000000099a9a7212 */ /* 0x000fe400078ec0ff */
[----:B------:R-:W-:Y:S01]  /*08e0*/  SEL R16, R16, 0x2, P6 ;  /* 0x0000000210107807 */ /* 0x000fe20003000000 */
[----:B------:R0:W4:Y:S01]  /*08f0*/  @!UP2 SYNCS.EXCH.64 URZ, [UR9+0x60], UR6 ;  /* 0x00006006093fa5b2 */ /* 0x0001220008000100 */
[----:B------:R0:W0:Y:S01]  /*0900*/  @!UP3 SYNCS.EXCH.64 URZ, [UR9+0x68], UR6 ;  /* 0x00006806093fb5b2 */ /* 0x0000220008000100 */
[----:B------:R0:W0:Y:S01]  /*0910*/  @!UP4 SYNCS.EXCH.64 URZ, [UR9+0x70], UR6 ;  /* 0x00007006093fc5b2 */ /* 0x0000220008000100 */
[----:B------:R0:W0:Y:S01]  /*0920*/  @!UP5 SYNCS.EXCH.64 URZ, [UR9+0x78], UR6 ;  /* 0x00007806093fd5b2 */ /* 0x0000220008000100 */
[----:B------:R-:W-:Y:S01]  /*0930*/  NOP ;  /* 0x0000000000007918 */ /* 0x000fe20000000000 */
[----:B-12---:R-:W-:Y:S05]  /*0940*/  @!P2 BRA `(.L_x_3) ;  /* 0x000000000008a947 */ /* 0x006fea0003800000 */
[----:B0--34-:R-:W-:Y:S01]  /*0950*/  UCGABAR_ARV ;  /* 0x00000000000079c7 */ /* 0x019fe20008000000 */
[----:B------:R-:W-:Y:S05]  /*0960*/  BRA `(.L_x_4) ;  /* 0x0000000000047947 */ /* 0x000fea0003800000 */
.L_x_3:
[----:B0--34-:R-:W-:Y:S01]  /*0970*/  NOP ;  /* 0x0000000000007918 */ /* 0x019fe20000000000 */
.L_x_4:
[----:B------:R-:W-:Y:S01]  /*0980*/  ULDC.64 UR4, c[0x0][0x598] ;  /* 0x0001660000047ab9 */ /* 0x000fe20000000a00 */
[----:B------:R-:W-:Y:S01]  /*0990*/  ULDC.64 UR36, c[0x0][0x208] ;  /* 0x0000820000247ab9 */ /* 0x000fe20000000a00 */
[----:B------:R-:W-:-:S04]  /*09a0*/  ISETP.NE.U32.AND P0, PT, RZ, UR4, PT ;  /* 0x00000004ff007c0c */ /* 0x000fc8000bf05070 */
[----:B------:R-:W-:-:S13]  /*09b0*/  ISETP.NE.AND.EX P0, PT, RZ, UR5, PT, P0 ;  /* 0x00000005ff007c0c */ /* 0x000fda000bf05300 */
[----:B------:R-:W-:Y:S05]  /*09c0*/  @!P0 BRA `(.L_x_5) ;  /* 0x00000000001c8947 */ /* 0x000fea0003800000 */
[----:B------:R-:W0:Y:S02]  /*09d0*/  LDC.64 R8, c[0x0][0x598] ;  /* 0x00016600ff087b82 */ /* 0x000e240000000a00 */
[----:B0-----:R-:W2:Y:S02]  /*09e0*/  LDG.E.64 R8, desc[UR36][R8.64] ;  /* 0x0000002408087981 */ /* 0x001ea4000c1e1b00 */
[----:B--2---:R-:W-:-:S04]  /*09f0*/  ISETP.NE.U32.AND P0, PT, R8, RZ, PT ;  /* 0x000000ff0800720c */ /* 0x004fc80003f05070 */
[----:B------:R-:W-:-:S13]  /*0a00*/  ISETP.NE.AND.EX P0, PT, R9, RZ, PT, P0 ;  /* 0x000000ff0900720c */ /* 0x000fda0003f05300 */
[----:B------:R-:W-:Y:S05]  /*0a10*/  @!P0 BRA `(.L_x_5) ;  /* 0x0000000000088947 */ /* 0x000fea0003800000 */
[----:B------:R0:W5:Y:S01]  /*0a20*/  LD.E R153, desc[UR36][R8.64] ;  /* 0x0000002408997980 */ /* 0x000162000c101900 */
[----:B------:R-:W-:Y:S05]  /*0a30*/  BRA `(.L_x_6) ;  /* 0x0000000000247947 */ /* 0x000fea0003800000 */
.L_x_5:
[----:B------:R-:W-:Y:S02]  /*0a40*/  ULDC.64 UR4, c[0x0][0x588] ;  /* 0x0001620000047ab9 */ /* 0x000fe40000000a00 */
[----:B------:R-:W-:-:S04]  /*0a50*/  ISETP.NE.U32.AND P0, PT, RZ, UR4, PT ;  /* 0x00000004ff007c0c */ /* 0x000fc8000bf05070 */
[----:B------:R-:W-:-:S13]  /*0a60*/  ISETP.NE.AND.EX P0, PT, RZ, UR5, PT, P0 ;  /* 0x00000005ff007c0c */ /* 0x000fda000bf05300 */
[----:B------:R-:W-:Y:S05]  /*0a70*/  @!P0 BRA `(.L_x_7) ;  /* 0x00000000000c8947 */ /* 0x000fea0003800000 */
[----:B------:R-:W0:Y:S02]  /*0a80*/  LDC.64 R8, c[0x0][0x588] ;  /* 0x00016200ff087b82 */ /* 0x000e240000000a00 */
[----:B0-----:R1:W5:Y:S01]  /*0a90*/  LDG.E R153, desc[UR36][R8.64] ;  /* 0x0000002408997981 */ /* 0x001362000c1e1900 */
[----:B------:R-:W-:Y:S05]  /*0aa0*/  BRA `(.L_x_6) ;  /* 0x0000000000087947 */ /* 0x000fea0003800000 */
.L_x_7:
[----:B------:R-:W-:Y:S02]  /*0ab0*/  ULDC UR4, c[0x0][0x580] ;  /* 0x0001600000047ab9 */ /* 0x000fe40000000800 */
[----:B------:R-:W-:-:S07]  /*0ac0*/  IMAD.U32 R153, RZ, RZ, UR4 ;  /* 0x00000004ff997e24 */ /* 0x000fce000f8e00ff */
.L_x_6:
[----:B------:R-:W-:Y:S02]  /*0ad0*/  ULDC.64 UR4, c[0x0][0x5a0] ;  /* 0x0001680000047ab9 */ /* 0x000fe40000000a00 */
[----:B------:R-:W-:-:S04]  /*0ae0*/  ISETP.NE.U32.AND P0, PT, RZ, UR4, PT ;  /* 0x00000004ff007c0c */ /* 0x000fc8000bf05070 */
[----:B------:R-:W-:-:S13]  /*0af0*/  ISETP.NE.AND.EX P0, PT, RZ, UR5, PT, P0 ;  /* 0x00000005ff007c0c */ /* 0x000fda000bf05300 */
[----:B------:R-:W-:Y:S05]  /*0b00*/  @!P0 BRA `(.L_x_8) ;  /* 0x00000000001c8947 */ /* 0x000fea0003800000 */
[----:B01----:R-:W0:Y:S02]  /*0b10*/  LDC.64 R8, c[0x0][0x5a0] ;  /* 0x00016800ff087b82 */ /* 0x003e240000000a00 */
[----:B0-----:R-:W2:Y:S02]  /*0b20*/  LDG.E.64 R8, desc[UR36][R8.64] ;  /* 0x0000002408087981 */ /* 0x001ea4000c1e1b00 */
[----:B--2---:R-:W-:-:S04]  /*0b30*/  ISETP.NE.U32.AND P0, PT, R8, RZ, PT ;  /* 0x000000ff0800720c */ /* 0x004fc80003f05070 */
[----:B------:R-:W-:-:S13]  /*0b40*/  ISETP.NE.AND.EX P0, PT, R9, RZ, PT, P0 ;  /* 0x000000ff0900720c */ /* 0x000fda0003f05300 */
[----:B------:R-:W-:Y:S05]  /*0b50*/  @!P0 BRA `(.L_x_8) ;  /* 0x0000000000088947 */ /* 0x000fea0003800000 */
[----:B------:R0:W5:Y:S01]  /*0b60*/  LD.E R152, desc[UR36][R8.64] ;  /* 0x0000002408987980 */ /* 0x000162000c101900 */
[----:B------:R-:W-:Y:S05]  /*0b70*/  BRA `(.L_x_9) ;  /* 0x0000000000247947 */ /* 0x000fea0003800000 */
.L_x_8:
[----:B------:R-:W-:Y:S02]  /*0b80*/  ULDC.64 UR4, c[0x0][0x590] ;  /* 0x0001640000047ab9 */ /* 0x000fe40000000a00 */
[----:B------:R-:W-:-:S04]  /*0b90*/  ISETP.NE.U32.AND P0, PT, RZ, UR4, PT ;  /* 0x00000004ff007c0c */ /* 0x000fc8000bf05070 */
[----:B------:R-:W-:-:S13]  /*0ba0*/  ISETP.NE.AND.EX P0, PT, RZ, UR5, PT, P0 ;  /* 0x00000005ff007c0c */ /* 0x000fda000bf05300 */
[----:B------:R-:W-:Y:S05]  /*0bb0*/  @!P0 BRA `(.L_x_10) ;  /* 0x00000000000c8947 */ /* 0x000fea0003800000 */
[----:B01----:R-:W0:Y:S02]  /*0bc0*/  LDC.64 R8, c[0x0][0x590] ;  /* 0x00016400ff087b82 */ /* 0x003e240000000a00 */
[----:B0-----:R1:W5:Y:S01]  /*0bd0*/  LDG.E R152, desc[UR36][R8.64] ;  /* 0x0000002408987981 */ /* 0x001362000c1e1900 */
[----:B------:R-:W-:Y:S05]  /*0be0*/  BRA `(.L_x_9) ;  /* 0x0000000000087947 */ /* 0x000fea0003800000 */
.L_x_10:
[----:B------:R-:W-:Y:S02]  /*0bf0*/  ULDC UR4, c[0x0][0x584] ;  /* 0x0001610000047ab9 */ /* 0x000fe40000000800 */
[----:B------:R-:W-:-:S07]  /*0c00*/  IMAD.U32 R152, RZ, RZ, UR4 ;  /* 0x00000004ff987e24 */ /* 0x000fce000f8e00ff */
.L_x_9:
[----:B------:R-:W2:Y:S01]  /*0c10*/  LDC R2, c[0x0][0x65c] ;  /* 0x00019700ff027b82 */ /* 0x000ea20000000800 */
[----:B------:R-:W-:Y:S01]  /*0c20*/  ULDC UR6, c[0x0][0x28c] ;  /* 0x0000a30000067ab9 */ /* 0x000fe20000000800 */
[----:B------:R-:W-:Y:S01]  /*0c30*/  ISETP.NE.AND P0, PT, R10, 0x2, PT ;  /* 0x000000020a00780c */ /* 0x000fe20003f05270 */
[----:B------:R-:W-:Y:S01]  /*0c40*/  UIADD3 UR6, UR6, 0x7f, URZ ;  /* 0x0000007f06067890 */ /* 0x000fe2000fffe03f */
[----:B01----:R-:W-:Y:S01]  /*0c50*/  IMAD.U32 R8, RZ, RZ, UR12 ;  /* 0x0000000cff087e24 */ /* 0x003fe2000f8e00ff */
[----:B------:R-:W-:Y:S01]  /*0c60*/  UMOV UR38, URZ ;  /* 0x0000003f00267c82 */ /* 0x000fe20008000000 */
[----:B------:R-:W-:Y:S01]  /*0c70*/  IMAD.MOV.U32 R9, RZ, RZ, RZ ;  /* 0x000000ffff097224 */ /* 0x000fe200078e00ff */
[----:B------:R-:W-:Y:S01]  /*0c80*/  USHF.R.S32.HI UR7, URZ, 0x1f, UR6 ;  /* 0x0000001f3f077899 */ /* 0x000fe20008011406 */
[----:B------:R-:W-:Y:S01]  /*0c90*/  UMOV UR39, URZ ;  /* 0x0000003f00277c82 */ /* 0x000fe20008000000 */
[----:B------:R-:W-:Y:S02]  /*0ca0*/  ULDC.64 UR8, c[0x0][0x650] ;  /* 0x0001940000087ab9 */ /* 0x000fe40000000a00 */
[----:B------:R-:W-:-:S04]  /*0cb0*/  ULEA.HI UR7, UR7, UR6, URZ, 0x7 ;  /* 0x0000000607077291 */ /* 0x000fc8000f8f383f */
[----:B------:R-:W-:Y:S01]  /*0cc0*/  USHF.R.S32.HI UR40, URZ, 0x7, UR7 ;  /* 0x000000073f287899 */ /* 0x000fe20008011407 */
[----:B--2---:R-:W-:-:S13]  /*0cd0*/  ISETP.NE.AND P1, PT, R2, 0x1, PT ;  /* 0x000000010200780c */ /* 0x004fda0003f25270 */
[----:B------:R-:W0:Y:S01]  /*0ce0*/  @P1 LDC R19, c[0x0][0x10] ;  /* 0x00000400ff131b82 */ /* 0x000e220000000800 */
[----:B------:R-:W-:Y:S02]  /*0cf0*/  @P1 IMAD.MOV.U32 R7, RZ, RZ, RZ ;  /* 0x000000ffff071224 */ /* 0x000fe400078e00ff */
[----:B------:R-:W-:-:S05]  /*0d00*/  @P1 IMAD.MOV.U32 R17, RZ, RZ, RZ ;  /* 0x000000ffff111224 */ /* 0x000fca00078e00ff */
[----:B------:R-:W1:Y:S01]  /*0d10*/  @!P1 LDC R11, c[0x0][0xc] ;  /* 0x00000300ff0b9b82 */ /* 0x000e620000000800 */
[----:B------:R-:W-:Y:S01]  /*0d20*/  ULDC UR4, c[0x0][0xc] ;  /* 0x0000030000047ab9 */ /* 0x000fe20000000800 */
[----:B------:R-:W-:Y:S02]  /*0d30*/  ULDC UR5, c[0x0][0x10] ;  /* 0x0000040000057ab9 */ /* 0x000fe40000000800 */
[----:B------:R-:W-:-:S04]  /*0d40*/  UIMAD.WIDE.U32 UR4, UR4, UR5, URZ ;  /* 0x00000005040472a5 */ /* 0x000fc8000f8e003f */
[----:B------:R-:W2:Y:S01]  /*0d50*/  LDC R2, c[0x0][0x14] ;  /* 0x00000500ff027b82 */ /* 0x000ea20000000800 */
[----:B0-----:R-:W-:-:S04]  /*0d60*/  @P1 IMAD.WIDE.U32 R18, R19, UR12, R6 ;  /* 0x0000000c13121c25 */ /* 0x001fc8000f8e0006 */
[----:B------:R-:W-:Y:S02]  /*0d70*/  @P1 IMAD.IADD R17, R19, 0x1, R17 ;  /* 0x0000000113111824 */ /* 0x000fe400078e0211 */
[----:B-1----:R-:W-:-:S04]  /*0d80*/  @!P1 IMAD.WIDE.U32 R8, R6, R11, R8 ;  /* 0x0000000b06089225 */ /* 0x002fc800078e0008 */
[----:B------:R-:W-:Y:S02]  /*0d90*/  @!P1 IMAD.MOV.U32 R18, RZ, RZ, R8 ;  /* 0x000000ffff129224 */ /* 0x000fe400078e0008 */
[----:B------:R-:W-:Y:S02]  /*0da0*/  @!P1 IMAD.MOV.U32 R17, RZ, RZ, R9 ;  /* 0x000000ffff119224 */ /* 0x000fe400078e0009 */
[----:B--2---:R-:W-:-:S04]  /*0db0*/  IMAD.WIDE.U32 R12, R2, UR4, RZ ;  /* 0x00000004020c7c25 */ /* 0x004fc8000f8e00ff */
[----:B------:R-:W-:Y:S01]  /*0dc0*/  IMAD R23, R2, UR5, RZ ;  /* 0x0000000502177c24 */ /* 0x000fe2000f8e02ff */
[----:B------:R0:W-:Y:S03]  /*0dd0*/  STL.64 [R1], R12 ;  /* 0x0000000c01007387 */ /* 0x0001e60000100a00 */
[----:B------:R-:W-:Y:S01]  /*0de0*/  IMAD.IADD R23, R13, 0x1, R23 ;  /* 0x000000010d177824 */ /* 0x000fe200078e0217 */
[----:B------:R-:W-:Y:S06]  /*0df0*/  @P0 BRA `(.L_x_11) ;  /* 0x0000000000200947 */ /* 0x000fec0003800000 */
[----:B------:R-:W-:Y:S01]  /*0e00*/  UISETP.GE.U32.AND UP0, UPT, UR40, 0x5, UPT ;  /* 0x000000052800788c */ /* 0x000fe2000bf06070 */
[----:B------:R-:W-:Y:S01]  /*0e10*/  IADD3 R18, P0, R18, R12, RZ ;  /* 0x0000000c12127210 */ /* 0x000fe20007f1e0ff */
[----:B------:R-:W-:Y:S01]  /*0e20*/  UIMAD.WIDE.U32 UR4, UR40, -0x33333333, URZ ;  /* 0xcccccccd280478a5 */ /* 0x000fe2000f8e003f */
[----:B------:R-:W-:-:S03]  /*0e30*/  UMOV UR39, URZ ;  /* 0x0000003f00277c82 */ /* 0x000fc60008000000 */
[----:B------:R-:W-:Y:S01]  /*0e40*/  USHF.R.U32.HI UR4, URZ, 0x2, UR5 ;  /* 0x000000023f047899 */ /* 0x000fe20008011605 */
[----:B------:R-:W-:-:S03]  /*0e50*/  IMAD.X R17, R23, 0x1, R17, P0 ;  /* 0x0000000117117824 */ /* 0x000fc600000e0611 */
[----:B------:R-:W-:Y:S02]  /*0e60*/  UIMAD UR38, UR4, -0x5, UR40 ;  /* 0xfffffffb042678a4 */ /* 0x000fe4000f8e0228 */
[----:B------:R-:W-:-:S12]  /*0e70*/  @UP0 ULOP3.LUT UR39, UR4, 0x1, URZ, 0xc0, !UPT ;  /* 0x0000000104270892 */ /* 0x000fd8000f8ec03f */
.L_x_11:
[----:B------:R-:W-:Y:S01]  /*0e80*/  ISETP.GE.U32.AND P0, PT, R18, UR8, PT ;  /* 0x0000000812007c0c */ /* 0x000fe2000bf06070 */
[----:B------:R-:W-:Y:S01]  /*0e90*/  IMAD.MOV.U32 R19, RZ, RZ, -0x1 ;  /* 0xffffffffff137424 */ /* 0x000fe200078e00ff */
[----:B------:R-:W-:Y:S01]  /*0ea0*/  PRMT R8, RZ, 0x7610, R8 ;  /* 0x00007610ff087816 */ /* 0x000fe20000000008 */
[----:B------:R-:W-:Y:S01]  /*0eb0*/  IMAD.MOV.U32 R22, RZ, RZ, -0x1 ;  /* 0xffffffffff167424 */ /* 0x000fe200078e00ff */
[----:B------:R-:W-:Y:S01]  /*0ec0*/  ISETP.GE.U32.AND.EX P0, PT, R17, UR9, PT, P0 ;  /* 0x0000000911007c0c */ /* 0x000fe2000bf06100 */
[----:B------:R-:W-:-:S12]  /*0ed0*/  IMAD.MOV.U32 R2, RZ, RZ, -0x1 ;  /* 0xffffffffff027424 */ /* 0x000fd800078e00ff */
[----:B------:R-:W-:Y:S05]  /*0ee0*/  @P0 BRA `(.L_x_12) ;  /* 0x00000004002c0947 */ /* 0x000fea0003800000 */
[----:B------:R-:W1:Y:S01]  /*0ef0*/  LDC.64 R26, c[0x0][0x628] ;  /* 0x00018a00ff1a7b82 */ /* 0x000e620000000a00 */
[----:B------:R-:W-:Y:S02]  /*0f00*/  IMAD.MOV.U32 R8, RZ, RZ, R18 ;  /* 0x000000ffff087224 */ /* 0x000fe400078e0012 */
[----:B------:R-:W-:-:S05]  /*0f10*/  IMAD.MOV.U32 R9, RZ, RZ, R17 ;  /* 0x000000ffff097224 */ /* 0x000fca00078e0011 */
[----:B------:R-:W2:Y:S08]  /*0f20*/  LDC R2, c[0x0][0x630] ;  /* 0x00018c00ff027b82 */ /* 0x000eb00000000800 */
[----:B------:R-:W3:Y:S01]  /*0f30*/  LDC.64 R28, c[0x0][0x620] ;  /* 0x00018800ff1c7b82 */ /* 0x000ee20000000a00 */
[----:B-1----:R-:W-:-:S04]  /*0f40*/  ISETP.NE.U32.AND P0, PT, R26, RZ, PT ;  /* 0x000000ff1a00720c */ /* 0x002fc80003f05070 */
[----:B------:R-:W-:-:S13]  /*0f50*/  ISETP.NE.AND.EX P0, PT, R27, RZ, PT, P0 ;  /* 0x000000ff1b00720c */ /* 0x000fda0003f05300 */
[----:B--23--:R-:W-:Y:S05]  /*0f60*/  @!P0 BRA `(.L_x_13) ;  /* 0x0000000000288947 */ /* 0x00cfea0003800000 */
[----:B0-----:R-:W0:Y:S02]  /*0f70*/  LDC R13, c[0x0][0x634] ;  /* 0x00018d00ff0d7b82 */ /* 0x001e240000000800 */
[----:B0-----:R-:W-:-:S05]  /*0f80*/  IADD3 R13, P0, R18, R13, RZ ;  /* 0x0000000d120d7210 */ /* 0x001fca0007f1e0ff */
[----:B------:R-:W-:-:S04]  /*0f90*/  IMAD.X R15, RZ, RZ, R17, P0 ;  /* 0x000000ffff0f7224 */ /* 0x000fc800000e0611 */
[----:B------:R-:W-:-:S04]  /*0fa0*/  IMAD.WIDE.U32 R8, R15, R26, RZ ;  /* 0x0000001a0f087225 */ /* 0x000fc800078e00ff */
[----:B------:R-:W-:-:S04]  /*0fb0*/  IMAD.WIDE.U32 R10, P0, R13, R27, R8 ;  /* 0x0000001b0d0a7225 */ /* 0x000fc80007800008 */
[----:B------:R-:W-:-:S04]  /*0fc0*/  IMAD.WIDE.U32 R8, R13, R26, RZ ;  /* 0x0000001a0d087225 */ /* 0x000fc800078e00ff */
[----:B------:R-:W-:Y:S01]  /*0fd0*/  IMAD.X R13, RZ, RZ, RZ, P0 ;  /* 0x000000ffff0d7224 */ /* 0x000fe200000e06ff */
[----:B------:R-:W-:Y:S01]  /*0fe0*/  IADD3 RZ, P0, R9, R10, RZ ;  /* 0x0000000a09ff7210 */ /* 0x000fe20007f1e0ff */
[----:B------:R-:W-:-:S04]  /*0ff0*/  IMAD.MOV.U32 R12, RZ, RZ, R11 ;  /* 0x000000ffff0c7224 */ /* 0x000fc800078e000b */
[----:B------:R-:W-:-:S08]  /*1000*/  IMAD.WIDE.U32.X R8, R15, R27, R12, P0 ;  /* 0x0000001b0f087225 */ /* 0x000fd000000e040c */
.L_x_13:
[----:B------:R-:W1:Y:S01]  /*1010*/  LDC.64 R32, c[0x0][0x640] ;  /* 0x00019000ff207b82 */ /* 0x000e620000000a00 */
[-C--:B------:R-:W-:Y:S01]  /*1020*/  SHF.R.U64 R30, R8, R2.reuse, R9 ;  /* 0x00000002081e7219 */ /* 0x080fe20000001209 */
[----:B------:R-:W-:Y:S01]  /*1030*/  IMAD.MOV.U32 R19, RZ, RZ, R17 ;  /* 0x000000ffff137224 */ /* 0x000fe200078e0011 */
[----:B------:R-:W-:Y:S01]  /*1040*/  SHF.R.U32.HI R2, RZ, R2, R9 ;  /* 0x00000002ff027219 */ /* 0x000fe20000011609 */
[----:B------:R-:W-:Y:S01]  /*1050*/  IMAD.MOV.U32 R26, RZ, RZ, 0x1 ;  /* 0x00000001ff1a7424 */ /* 0x000fe200078e00ff */
[----:B------:R-:W-:-:S03]  /*1060*/  IADD3 R11, P0, RZ, -R30, RZ ;  /* 0x8000001eff0b7210 */ /* 0x000fc60007f1e0ff */
[----:B------:R-:W2:Y:S02]  /*1070*/  LDC R10, c[0x0][0x618] ;  /* 0x00018600ff0a7b82 */ /* 0x000ea40000000800 */
[----:B------:R-:W-:-:S04]  /*1080*/  IMAD.X R9, RZ, RZ, ~R2, P0 ;  /* 0x000000ffff097224 */ /* 0x000fc800000e0e02 */
[-C--:B------:R-:W-:Y:S02]  /*1090*/  IMAD R2, R9, R28.reuse, RZ ;  /* 0x0000001c09027224 */ /* 0x080fe400078e02ff */
[----:B0-----:R-:W0:Y:S01]  /*10a0*/  LDC R13, c[0x0][0x608] ;  /* 0x00018200ff0d7b82 */ /* 0x001e220000000800 */
[----:B------:R-:W-:-:S04]  /*10b0*/  IMAD.WIDE.U32 R8, R11, R28, R18 ;  /* 0x0000001c0b087225 */ /* 0x000fc800078e0012 */
[----:B------:R-:W-:Y:S02]  /*10c0*/  IMAD R11, R11, R29, R2 ;  /* 0x0000001d0b0b7224 */ /* 0x000fe400078e0202 */
[----:B------:R-:W-:Y:S01]  /*10d0*/  IMAD.MOV.U32 R2, RZ, RZ, -0x1 ;  /* 0xffffffffff027424 */ /* 0x000fe200078e00ff */
[----:B------:R-:W3:Y:S01]  /*10e0*/  LDC R31, c[0x0][0x658] ;  /* 0x00019600ff1f7b82 */ /* 0x000ee20000000800 */
[----:B------:R-:W-:Y:S01]  /*10f0*/  IMAD.IADD R9, R9, 0x1, R11 ;  /* 0x0000000109097824 */ /* 0x000fe200078e020b */
[----:B-1----:R-:W-:-:S04]  /*1100*/  ISETP.NE.U32.AND P0, PT, R32, RZ, PT ;  /* 0x000000ff2000720c */ /* 0x002fc80003f05070 */
[----:B------:R-:W-:Y:S02]  /*1110*/  ISETP.NE.AND.EX P0, PT, R33, RZ, PT, P0 ;  /* 0x000000ff2100720c */ /* 0x000fe40003f05300 */
[----:B------:R-:W1:Y:S01]  /*1120*/  LDC R29, c[0x0][0x600] ;  /* 0x00018000ff1d7b82 */ /* 0x000e620000000800 */
[-CC-:B--2---:R-:W-:Y:S02]  /*1130*/  SHF.R.U64 R27, R8, R10.reuse, R9.reuse ;  /* 0x0000000a081b7219 */ /* 0x184fe40000001209 */
[----:B------:R-:W-:-:S05]  /*1140*/  SHF.R.U32.HI R8, RZ, R10, R9 ;  /* 0x0000000aff087219 */ /* 0x000fca0000011609 */
[----:B------:R-:W2:Y:S01]  /*1150*/  LDC R22, c[0x0][0x648] ;  /* 0x00019200ff167b82 */ /* 0x000ea20000000800 */
[-CC-:B0-----:R-:W-:Y:S02]  /*1160*/  SHF.R.U64 R34, R27, R13.reuse, R8.reuse ;  /* 0x0000000d1b227219 */ /* 0x181fe40000001208 */
[----:B------:R-:W-:-:S05]  /*1170*/  SHF.R.U32.HI R8, RZ, R13, R8 ;  /* 0x0000000dff087219 */ /* 0x000fca0000011608 */
[----:B------:R-:W0:Y:S01]  /*1180*/  LDC R24, c[0x0][0x638] ;  /* 0x00018e00ff187b82 */ /* 0x000e220000000800 */
[-CC-:B---3--:R-:W-:Y:S02]  /*1190*/  SHF.R.U64 R36, R34, R31.reuse, R8.reuse ;  /* 0x0000001f22247219 */ /* 0x188fe40000001208 */
[-C--:B------:R-:W-:Y:S02]  /*11a0*/  SHF.L.U32 R2, R2, R31.reuse, RZ ;  /* 0x0000001f02027219 */ /* 0x080fe400000006ff */
[----:B------:R-:W-:Y:S01]  /*11b0*/  SHF.R.U32.HI R9, RZ, R31, R8 ;  /* 0x0000001fff097219 */ /* 0x000fe20000011608 */
[----:B------:R-:W-:Y:S01]  /*11c0*/  IMAD.MOV.U32 R8, RZ, RZ, R36 ;  /* 0x000000ffff087224 */ /* 0x000fe200078e0024 */
[----:B------:R-:W-:Y:S01]  /*11d0*/  LOP3.LUT R15, RZ, R2, RZ, 0x33, !PT ;  /* 0x00000002ff0f7212 */ /* 0x000fe200078e33ff */
[----:B------:R-:W3:Y:S01]  /*11e0*/  LDC R28, c[0x0][0x610] ;  /* 0x00018400ff1c7b82 */ /* 0x000ee20000000800 */
[----:B------:R-:W-:Y:S05]  /*11f0*/  @!P0 BRA `(.L_x_14) ;  /* 0x0000000000288947 */ /* 0x000fea0003800000 */
[----:B------:R-:W4:Y:S02]  /*1200*/  LDC R13, c[0x0][0x64c] ;  /* 0x00019300ff0d7b82 */ /* 0x000f240000000800 */
[----:B----4-:R-:W-:-:S05]  /*1210*/  IADD3 R13, P0, R36, R13, RZ ;  /* 0x0000000d240d7210 */ /* 0x010fca0007f1e0ff */
        /* <DEDUP_REMOVED lines=8> */
.L_x_14:
[----:B--2---:R-:W-:Y:S01]  /*12a0*/  SHF.R.U64 R7, R8, R22, R9 ;  /* 0x0000001608077219 */ /* 0x004fe20000001209 */
[----:B-1----:R-:W-:Y:S01]  /*12b0*/  VIADD R8, R29, 0xffffffff ;  /* 0xffffffff1d087836 */ /* 0x002fe20000000000 */
[----:B------:R-:W-:Y:S01]  /*12c0*/  SHF.L.U32 R2, R26, R31, RZ ;  /* 0x0000001f1a027219 */ /* 0x000fe200000006ff */
[----:B------:R-:W-:Y:S01]  /*12d0*/  @P1 IMAD R21, R25, R20, R6 ;  /* 0x0000001419151224 */ /* 0x000fe200078e0206 */
[----:B------:R-:W-:Y:S01]  /*12e0*/  LOP3.LUT R15, R34, R15, RZ, 0xc0, !PT ;  /* 0x0000000f220f7212 */ /* 0x000fe200078ec0ff */
[----:B------:R-:W-:Y:S01]  /*12f0*/  IMAD.MOV R9, RZ, RZ, -R7 ;  /* 0x000000ffff097224 */ /* 0x000fe200078e0a07 */
[----:B------:R-:W-:-:S03]  /*1300*/  LOP3.LUT R8, R27, R8, RZ, 0xc0, !PT ;  /* 0x000000081b087212 */ /* 0x000fc600078ec0ff */
[----:B------:R-:W-:Y:S02]  /*1310*/  IMAD R6, R2, R7, R15 ;  /* 0x0000000702067224 */ /* 0x000fe400078e020f */
[----:B0-----:R-:W-:Y:S02]  /*1320*/  IMAD R2, R9, R24, R36 ;  /* 0x0000001809027224 */ /* 0x001fe400078e0224 */
[----:B---3--:R-:W-:Y:S02]  /*1330*/  IMAD R19, R6, R28, R21 ;  /* 0x0000001c06137224 */ /* 0x008fe400078e0215 */
[----:B------:R-:W-:Y:S02]  /*1340*/  IMAD R2, R2, R29, R8 ;  /* 0x0000001d02027224 */ /* 0x000fe400078e0208 */
[----:B------:R-:W-:-:S03]  /*1350*/  IMAD.MOV.U32 R6, RZ, RZ, 0x1 ;  /* 0x00000001ff067424 */ /* 0x000fc600078e00ff */
[----:B------:R-:W-:Y:S02]  /*1360*/  SEL R22, R2, R19, !P1 ;  /* 0x0000001302167207 */ /* 0x000fe40004800000 */
[----:B------:R-:W-:Y:S01]  /*1370*/  SEL R19, R19, R2, !P1 ;  /* 0x0000000213137207 */ /* 0x000fe20004800000 */
[----:B------:R-:W-:Y:S01]  /*1380*/  IMAD.MOV.U32 R2, RZ, RZ, R30 ;  /* 0x000000ffff027224 */ /* 0x000fe200078e001e */
[----:B------:R-:W-:-:S07]  /*1390*/  PRMT R8, R6, 0x7610, R8 ;  /* 0x0000761006087816 */ /* 0x000fce0000000008 */
.L_x_12:
[----:B------:R-:W-:Y:S05]  /*13a0*/  @!P2 BRA `(.L_x_15) ;  /* 0x00000000000ca947 */ /* 0x000fea0003800000 */
[----:B------:R-:W-:Y:S01]  /*13b0*/  UCGABAR_WAIT ;  /* 0x0000000000007dc7 */ /* 0x000fe20008000000 */
[----:B------:R-:W-:Y:S01]  /*13c0*/  CCTL.IVALL ;  /* 0x00000000ff00798f */ /* 0x000fe20002000000 */
[----:B------:R-:W-:Y:S05]  /*13d0*/  BRA `(.L_x_16) ;  /* 0x0000000000047947 */ /* 0x000fea0003800000 */
.L_x_15:
[----:B------:R-:W-:Y:S06]  /*13e0*/  BAR.SYNC.DEFER_BLOCKING 0x0 ;  /* 0x0000000000007b1d */ /* 0x000fec0000010000 */
.L_x_16:
[----:B------:R-:W-:Y:S05]  /*13f0*/  @!P4 BRA `(.L_x_17) ;  /* 0x000000780020c947 */ /* 0x000fea0003800000 */
[----:B------:R-:W-:-:S13]  /*1400*/  ISETP.GT.U32.AND P0, PT, R35, 0x1, PT ;  /* 0x000000012300780c */ /* 0x000fda0003f04070 */
[----:B------:R-:W-:Y:S05]  /*1410*/  @P0 EXIT ;  /* 0x000000000000094d */ /* 0x000fea0003800000 */
.L_x_18:
[----:B------:R-:W-:-:S08]  /*1420*/  NOP ;  /* 0x0000000000007918 */ /* 0x000fd00000000000 */
[----:B------:R-:W1:Y:S02]  /*1430*/  USETMAXREG.TRY_ALLOC.CTAPOOL UP0, 0xe8 ;  /* 0x000000e8000079c8 */ /* 0x000e640008000600 */
[----:B-1----:R-:W-:-:S13]  /*1440*/  PLOP3.LUT P0, PT, PT, PT, UP0, 0x80, 0x0 ;  /* 0x000000000000781c */ /* 0x002fda0003f0f008 */
[----:B------:R-:W-:Y:S05]  /*1450*/  @!P0 BRA `(.L_x_18) ;  /* 0xfffffffc00f08947 */ /* 0x000fea000383ffff */
[----:B------:R-:W-:-:S13]  /*1460*/  LOP3.LUT P0, RZ, R8, 0xff, RZ, 0xc0, !PT ;  /* 0x000000ff08ff7812 */ /* 0x000fda000780c0ff */
[----:B------:R-:W-:Y:S05]  /*1470*/  @!P0 EXIT ;  /* 0x000000000000894d */ /* 0x000fea0003800000 */
[----:B------:R-:W1:Y:S01]  /*1480*/  S2UR UR4, SR_CgaCtaId ;  /* 0x00000000000479c3 */ /* 0x000e620000008800 */
[----:B------:R-:W-:Y:S01]  /*1490*/  VIADD R14, R14, 0xffffffff ;  /* 0xffffffff0e0e7836 */ /* 0x000fe20000000000 */
[CC--:B------:R-:W-:Y:S01]  /*14a0*/  LEA.HI R4, R0.reuse, R3.reuse, RZ, 0x2 ;  /* 0x0000000300047211 */ /* 0x0c0fe200078f10ff */
[----:B------:R-:W-:Y:S01]  /*14b0*/  UMOV UR41, 0x400 ;  /* 0x0000040000297882 */ /* 0x000fe20000000000 */
[----:B------:R-:W-:Y:S01]  /*14c0*/  LEA.HI R0, R0, R3, RZ, 0x5 ;  /* 0x0000000300007211 */ /* 0x000fe200078f28ff */
[----:B------:R-:W-:Y:S01]  /*14d0*/  UISETP.LT.AND UP0, UPT, UR40, 0x1, UPT ;  /* 0x000000012800788c */ /* 0x000fe2000bf01270 */
[----:B------:R-:W-:Y:S01]  /*14e0*/  R2UR UR42, R14 ;  /* 0x000000000e2a72ca */ /* 0x000fe200000e0000 */
[----:B------:R-:W-:Y:S01]  /*14f0*/  ULDC UR5, c[0x0][0x284] ;  /* 0x0000a10000057ab9 */ /* 0x000fe20000000800 */
[--C-:B------:R-:W-:Y:S01]  /*1500*/  SHF.R.S32.HI R156, RZ, 0x2, R4.reuse ;  /* 0x00000002ff9c7819 */ /* 0x100fe20000011404 */
[----:B------:R-:W-:Y:S01]  /*1510*/  USEL UR43, UR40, 0x1, UP0 ;  /* 0x00000001282b7887 */ /* 0x000fe20008000000 */
[----:B------:R-:W-:Y:S01]  /*1520*/  SHF.R.S32.HI R5, RZ, 0x1f, R4 ;  /* 0x0000001fff057819 */ /* 0x000fe20000011404 */
[----:B------:R-:W-:Y:S01]  /*1530*/  USHF.L.U32 UR44, UR40, 0x1, URZ ;  /* 0x00000001282c7899 */ /* 0x000fe2000800063f */
[----:B------:R-:W-:Y:S01]  /*1540*/  LOP3.LUT R158, R4, 0xfffffffc, RZ, 0xc0, !PT ;  /* 0xfffffffc049e7812 */ /* 0x000fe200078ec0ff */
[----:B------:R-:W-:Y:S01]  /*1550*/  UIADD3 UR43, -UR43, UR40, URZ ;  /* 0x000000282b2b7290 */ /* 0x000fe2000fffe13f */
[----:B------:R-:W-:-:S02]  /*1560*/  LEA.HI R5, R5, R156, RZ, 0x3 ;  /* 0x0000009c05057211 */ /* 0x000fc400078f18ff */
[----:B------:R-:W-:Y:S01]  /*1570*/  ISETP.NE.AND P0, PT, R14, RZ, PT ;  /* 0x000000ff0e00720c */ /* 0x000fe20003f05270 */
[----:B------:R-:W-:Y:S01]  /*1580*/  IMAD.IADD R158, R3, 0x1, -R158 ;  /* 0x00000001039e7824 */ /* 0x000fe200078e0a9e */
[----:B------:R-:W-:Y:S01]  /*1590*/  LOP3.LUT R5, R5, 0xfffffff8, RZ, 0xc0, !PT ;  /* 0xfffffff805057812 */ /* 0x000fe200078ec0ff */
[----:B------:R-:W-:Y:S01]  /*15a0*/  USHF.L.U32 UR42, UR42, 0x3, URZ ;  /* 0x000000032a2a7899 */ /* 0x000fe2000800063f */
[----:B------:R-:W-:-:S03]  /*15b0*/  SEL R165, RZ, 0x1, P0 ;  /* 0x00000001ffa57807 */ /* 0x000fc60000000000 */
[----:B------:R-:W-:Y:S01]  /*15c0*/  IMAD.IADD R156, R156, 0x1, -R5 ;  /* 0x000000019c9c7824 */ /* 0x000fe200078e0a05 */
[----:B-1----:R-:W-:Y:S01]  /*15d0*/  ULEA UR41, UR4, UR41, 0x18 ;  /* 0x0000002904297291 */ /* 0x002fe2000f8ec03f */
[----:B------:R-:W-:Y:S01]  /*15e0*/  SHF.R.S32.HI R5, RZ, 0x5, R0 ;  /* 0x00000005ff057819 */ /* 0x000fe20000011400 */
[----:B------:R-:W-:Y:S02]  /*15f0*/  IMAD.U32 R160, RZ, RZ, UR42 ;  /* 0x0000002affa07e24 */ /* 0x000fe4000f8e00ff */
[----:B------:R-:W-:Y:S01]  /*1600*/  UIADD3 UR45, UR41, 0x60, URZ ;  /* 0x00000060292d7890 */ /* 0x000fe2000fffe03f */
[--C-:B------:R-:W-:Y:S01]  /*1610*/  SHF.R.S32.HI R157, RZ, 0x1f, R156.reuse ;  /* 0x0000001fff9d7819 */ /* 0x100fe2000001149c */
[C-C-:B------:R-:W-:Y:S01]  /*1620*/  IMAD R163, R5.reuse, -0x10, -R156.reuse ;  /* 0xfffffff005a37824 */ /* 0x140fe200078e0a9c */
[C---:B------:R-:W-:Y:S02]  /*1630*/  LOP3.LUT R162, R160.reuse, 0x8, RZ, 0xc0, !PT ;  /* 0x00000008a0a27812 */ /* 0x040fe400078ec0ff */
[----:B------:R-:W-:Y:S01]  /*1640*/  LOP3.LUT R160, R160, 0x8, RZ, 0xc, !PT ;  /* 0x00000008a0a07812 */ /* 0x000fe200078e0cff */
[----:B------:R-:W-:Y:S01]  /*1650*/  IMAD.U32 R159, RZ, RZ, UR45 ;  /* 0x0000002dff9f7e24 */ /* 0x000fe2000f8e00ff */
[----:B------:R-:W-:Y:S01]  /*1660*/  LOP3.LUT R162, R162, 0x18, RZ, 0x3c, !PT ;  /* 0x00000018a2a27812 */ /* 0x000fe200078e3cff */
[----:B------:R-:W-:-:S04]  /*1670*/  IMAD.WIDE R156, R5, 0x10, R156 ;  /* 0x00000010059c7825 */ /* 0x000fc800078e029c */
[----:B------:R-:W-:Y:S02]  /*1680*/  VIADD R161, R159, UR42 ;  /* 0x0000002a9fa17c36 */ /* 0x000fe40008000000 */
[----:B------:R-:W-:-:S07]  /*1690*/  VIADD R163, R163, UR5 ;  /* 0x00000005a3a37c36 */ /* 0x000fce0008000000 */
.L_x_298:
[----:B------:R-:W-:Y:S01]  /*16a0*/  SHF.L.U32 R0, R165, 0x1f, RZ ;  /* 0x0000001fa5007819 */ /* 0x000fe200000006ff */
[----:B------:R-:W-:Y:S02]  /*16b0*/  ULDC UR4, c[0x0][0x28c] ;  /* 0x0000a30000047ab9 */ /* 0x000fe40000000800 */
[----:B------:R-:W-:Y:S01]  /*16c0*/  ISETP.LT.AND P1, PT, RZ, UR4, PT ;  /* 0x00000004ff007c0c */ /* 0x000fe2000bf21270 */
[----:B-1----:R-:W1:Y:S02]  /*16d0*/  SYNCS.PHASECHK.TRANS64.TRYWAIT P0, [R159+UR42], R0 ;  /* 0x000000009f0075a7 */ /* 0x002e64000800016a */
[----:B-1-34-:R-:W-:Y:S10]  /*16e0*/  @!P0 BRA `(.L_x_19) ;  /* 0x0000008400d88947 */ /* 0x01aff40003800000 */
.L_x_321:
[----:B------:R-:W-:Y:S05]  /*16f0*/  @P1 BRA `(.L_x_20) ;  /* 0x0000000000401947 */ /* 0x000fea0003800000 */
[----:B-1----:R-:W-:Y:S01]  /*1700*/  MOV R0, 0x0 ;  /* 0x0000000000007802 */ /* 0x002fe20000000f00 */
[----:B------:R-:W-:Y:S01]  /*1710*/  ULDC.64 UR4, c[0x4][0x68] ;  /* 0x01001a0000047ab9 */ /* 0x000fe20000000a00 */
[----:B------:R-:W-:Y:S01]  /*1720*/  ULDC.64 UR6, c[0x4][0x8] ;  /* 0x0100020000067ab9 */ /* 0x000fe20000000a00 */
[----:B------:R-:W-:Y:S01]  /*1730*/  IMAD.U32 R4, RZ, RZ, UR4 ;  /* 0x00000004ff047e24 */ /* 0x000fe2000f8e00ff */
[----:B------:R1:W2:Y:S01]  /*1740*/  LDC.64 R14, c[0x4][R0] ;  /* 0x01000000000e7b82 */ /* 0x0002a20000000a00 */
[----:B------:R-:W-:Y:S01]  /*1750*/  IMAD.U32 R5, RZ, RZ, UR5 ;  /* 0x00000005ff057e24 */ /* 0x000fe2000f8e00ff */
[----:B------:R-:W-:Y:S01]  /*1760*/  ULDC.64 UR4, c[0x4][0x70] ;  /* 0x01001c0000047ab9 */ /* 0x000fe20000000a00 */
[----:B------:R-:W-:Y:S02]  /*1770*/  IMAD.U32 R10, RZ, RZ, UR6 ;  /* 0x00000006ff0a7e24 */ /* 0x000fe4000f8e00ff */
[----:B------:R-:W-:Y:S02]  /*1780*/  IMAD.U32 R6, RZ, RZ, UR4 ;  /* 0x00000004ff067e24 */ /* 0x000fe4000f8e00ff */
[----:B------:R-:W-:-:S02]  /*1790*/  IMAD.U32 R7, RZ, RZ, UR5 ;  /* 0x00000005ff077e24 */ /* 0x000fc4000f8e00ff */
[----:B------:R-:W-:Y:S02]  /*17a0*/  IMAD.U32 R11, RZ, RZ, UR7 ;  /* 0x00000007ff0b7e24 */ /* 0x000fe4000f8e00ff */
[----:B------:R-:W-:Y:S02]  /*17b0*/  IMAD.MOV.U32 R8, RZ, RZ, 0x1e1 ;  /* 0x000001e1ff087424 */ /* 0x000fe400078e00ff */
[----:B0-----:R-:W-:Y:S02]  /*17c0*/  IMAD.MOV.U32 R12, RZ, RZ, 0x1 ;  /* 0x00000001ff0c7424 */ /* 0x001fe400078e00ff */
[----:B-1----:R-:W-:-:S07]  /*17d0*/  IMAD.MOV.U32 R13, RZ, RZ, RZ ;  /* 0x000000ffff0d7224 */ /* 0x002fce00078e00ff */
[----:B------:R-:W-:-:S07]  /*17e0*/  LEPC R20, `(.L_x_20) ;  /* 0x000000001014794e */ /* 0x000fce0000000000 */
[----:B--2--5:R-:W-:Y:S05]  /*17f0*/  CALL.ABS.NOINC R14 ;  /* 0x000000000e007343 */ /* 0x024fea0003c00000 */
.L_x_20:
[----:B-1----:R-:W-:-:S04]  /*1800*/  LOP3.LUT R0, R16, 0x1, RZ, 0xfc, !PT ;  /* 0x0000000110007812 */ /* 0x002fc800078efcff */
[----:B------:R-:W-:-:S13]  /*1810*/  ISETP.NE.AND P0, PT, R0, 0x3, PT ;  /* 0x000000030000780c */ /* 0x000fda0003f05270 */
[----:B------:R-:W-:Y:S05]  /*1820*/  @!P0 BRA `(.L_x_21) ;  /* 0x0000000000048947 */ /* 0x000fea0003800000 */
[----:B------:R-:W-:Y:S01]  /*1830*/  BPT.TRAP 0x1 ;  /* 0x000000040000795c */ /* 0x000fe20000300000 */
.L_x_21:
[----:B------:R-:W-:Y:S02]  /*1840*/  IMAD.U32 R3, RZ, RZ, UR38 ;  /* 0x00000026ff037e24 */ /* 0x000fe4000f8e00ff */
[----:B------:R-:W-:-:S03]  /*1850*/  IMAD.U32 R0, RZ, RZ, UR39 ;  /* 0x00000027ff007e24 */ /* 0x000fc6000f8e00ff */
[----:B------:R-:W-:Y:S02]  /*1860*/  LEA R3, R3, UR41, 0x3 ;  /* 0x0000002903037c11 */ /* 0x000fe4000f8e18ff */
[----:B------:R-:W-:-:S04]  /*1870*/  SHF.L.U32 R0, R0, 0x1f, RZ ;  /* 0x0000001f00007819 */ /* 0x000fc800000006ff */
[----:B------:R1:W2:Y:S01]  /*1880*/  SYNCS.PHASECHK.TRANS64.TRYWAIT P1, [R3+URZ], R0 ;  /* 0x00000000030075a7 */ /* 0x0002a2000802017f */
[----:B------:R-:W-:Y:S05]  /*1890*/  @!P0 BRA `(.L_x_22) ;  /* 0x0000000000048947 */ /* 0x000fea0003800000 */
[----:B------:R-:W-:Y:S01]  /*18a0*/  BPT.TRAP 0x1 ;  /* 0x000000040000795c */ /* 0x000fe20000300000 */
.L_x_22:
[----:B------:R-:W-:-:S05]  /*18b0*/  IMAD.U32 R4, RZ, RZ, UR43 ;  /* 0x0000002bff047e24 */ /* 0x000fca000f8e00ff */
[----:B------:R-:W-:Y:S01]  /*18c0*/  ISETP.GE.AND P2, PT, R4, 0x1, PT ;  /* 0x000000010400780c */ /* 0x000fe20003f46270 */
[----:B--2---:R-:W-:-:S12]  /*18d0*/  @P1 BRA `(.L_x_23) ;  /* 0x0000000000081947 */ /* 0x004fd80003800000 */
[----:B------:R-:W2:Y:S02]  /*18e0*/  SYNCS.PHASECHK.TRANS64.TRYWAIT P1, [R3+URZ], R0 ;  /* 0x00000000030075a7 */ /* 0x000ea4000802017f */
[----:B--2---:R-:W-:Y:S05]  /*18f0*/  @!P1 BRA `(.L_x_24) ;  /* 0x0000008400689947 */ /* 0x004fea0003800000 */
.L_x_23:
[----:B------:R-:W-:Y:S05]  /*1900*/  WARPSYNC.ALL ;  /* 0x0000000000007948 */ /* 0x000fea0003800000 */
[----:B------:R-:W-:Y:S01]  /*1910*/  UIADD3 UR4, UR41, 0x180, URZ ;  /* 0x0000018029047890 */ /* 0x000fe2000fffe03f */
[----:B------:R-:W-:Y:S01]  /*1920*/  WARPGROUP.ARRIVE ;  /* 0x00000000000079c5 */ /* 0x000fe20000000000 */
[----:B------:R-:W-:Y:S02]  /*1930*/  UIADD3 UR5, UR41, 0xa180, URZ ;  /* 0x0000a18029057890 */ /* 0x000fe4000fffe03f */
[----:B------:R-:W-:Y:S02]  /*1940*/  USHF.R.U32.HI UR4, URZ, 0x4, UR4 ;  /* 0x000000043f047899 */ /* 0x000fe40008011604 */
[----:B------:R-:W-:-:S02]  /*1950*/  USHF.R.U32.HI UR5, URZ, 0x4, UR5 ;  /* 0x000000043f057899 */ /* 0x000fc40008011605 */
[----:B------:R-:W-:Y:S02]  /*1960*/  ULOP3.LUT UR4, UR4, 0x3fff, URZ, 0xc0, !UPT ;  /* 0x00003fff04047892 */ /* 0x000fe4000f8ec03f */
[----:B------:R-:W-:Y:S02]  /*1970*/  ULOP3.LUT UR5, UR5, 0x3fff, URZ, 0xc0, !UPT ;  /* 0x00003fff05057892 */ /* 0x000fe4000f8ec03f */
[----:B------:R-:W-:Y:S02]  /*1980*/  ULOP3.LUT UR8, UR4, 0x10000, URZ, 0xfc, !UPT ;  /* 0x0001000004087892 */ /* 0x000fe4000f8efc3f */
[----:B------:R-:W-:Y:S02]  /*1990*/  ULOP3.LUT UR9, UR5, 0x10000, URZ, 0xfc, !UPT ;  /* 0x0001000005097892 */ /* 0x000fe4000f8efc3f */
[----:B------:R-:W-:Y:S02]  /*19a0*/  ULEA UR10, UR38, UR8, 0x9 ;  /* 0x00000008260a7291 */ /* 0x000fe4000f8e483f */
[----:B------:R-:W-:Y:S01]  /*19b0*/  ULEA UR11, UR38, UR9, 0xb ;  /* 0x00000009260b7291 */ /* 0x000fe2000f8e583f */
[----:B------:R-:W-:Y:S01]  /*19c0*/  UMOV UR5, 0x40000040 ;  /* 0x4000004000057882 */ /* 0x000fe20000000000 */
[----:B------:R-:W-:-:S03]  /*19d0*/  UMOV UR7, 0x40000040 ;  /* 0x4000004000077882 */ /* 0x000fc60000000000 */
[----:B------:R-:W-:Y:S02]  /*19e0*/  UMOV UR4, UR10 ;  /* 0x0000000a00047c82 */ /* 0x000fe40008000000 */
[----:B------:R-:W-:Y:S02]  /*19f0*/  UMOV UR6, UR11 ;  /* 0x0000000b00067c82 */ /* 0x000fe40008000000 */
[----:B------:R-:W-:Y:S01]  /*1a00*/  IGMMA.64x256x32.S8.S8 R24, gdesc[UR4], RZ, !UPT, gsb0 ;  /* 0x06600000041879f1 */ /* 0x000fe2000c0410ff */
[----:B------:R-:W-:Y:S02]  /*1a10*/  UIADD3 UR4, UR10, 0x2, URZ ;  /* 0x000000020a047890 */ /* 0x000fe4000fffe03f */
[----:B------:R-:W-:Y:S01]  /*1a20*/  UIADD3 UR6, UR11, 0x2, URZ ;  /* 0x000000020b067890 */ /* 0x000fe2000fffe03f */
[----:B------:R-:W-:Y:S01]  /*1a30*/  UMOV UR5, 0x40000040 ;  /* 0x4000004000057882 */ /* 0x000fe20000000000 */
[----:B------:R-:W-:Y:S01]  /*1a40*/  UMOV UR7, 0x40000040 ;  /* 0x4000004000077882 */ /* 0x000fe20000000000 */
[----:B------:R-:W-:-:S02]  /*1a50*/  WARPGROUP.DEPBAR.LE gsb0, 0x0 ;  /* 0x00008000000079c5 */ /* 0x000fc40000010000 */
[----:B------:R-:W-:-:S06]  /*1a60*/  WARPGROUP.ARRIVE ;  /* 0x00000000000079c5 */ /* 0x000fcc0000000000 */
[----:B------:R-:W-:Y:S01]  /*1a70*/  IGMMA.64x256x32.S8.S8 R24, gdesc[UR4], R24, gsb0 ;  /* 0x06600000041879f1 */ /* 0x000fe20008041018 */
[----:B------:R-:W-:Y:S02]  /*1a80*/  UIADD3 UR4, UR10, 0x4, URZ ;  /* 0x000000040a047890 */ /* 0x000fe4000fffe03f */
[----:B------:R-:W-:Y:S01]  /*1a90*/  UIADD3 UR6, UR11, 0x4, URZ ;  /* 0x000000040b067890 */ /* 0x000fe2000fffe03f */
[----:B------:R-:W-:Y:S01]  /*1aa0*/  UMOV UR5, 0x40000040 ;  /* 0x4000004000057882 */ /* 0x000fe20000000000 */
[----:B------:R-:W-:Y:S01]  /*1ab0*/  UMOV UR7, 0x40000040 ;  /* 0x4000004000077882 */ /* 0x000fe20000000000 */
[----:B------:R-:W-:Y:S02]  /*1ac0*/  WARPGROUP.DEPBAR.LE gsb0, 0x0 ;  /* 0x00008000000079c5 */ /* 0x000fe40000010000 */
        /* <DEDUP_REMOVED lines=8> */
[----:B------:R-:W-:Y:S03]  /*1b50*/  IGMMA.64x256x32.S8.S8 R24, gdesc[UR4], R24, gsb0 ;  /* 0x06600000041879f1 */ /* 0x000fe60008041018 */
[----:B------:R-:W-:Y:S02]  /*1b60*/  WARPGROUP.DEPBAR.LE gsb0, 0x0 ;  /* 0x00008000000079c5 */ /* 0x000fe40000010000 */
[----:B------:R-:W-:Y:S05]  /*1b70*/  @!P2 BRA `(.L_x_25) ;  /* 0x000000040014a947 */ /* 0x000fea0003800000 */
[----:B------:R-:W-:Y:S01]  /*1b80*/  UIADD3 UR4, UR38, 0x1, URZ ;  /* 0x0000000126047890 */ /* 0x000fe2000fffe03f */
[----:B-12---:R-:W-:Y:S02]  /*1b90*/  IMAD.U32 R0, RZ, RZ, UR43 ;  /* 0x0000002bff007e24 */ /* 0x006fe4000f8e00ff */
[----:B------:R-:W-:Y:S01]  /*1ba0*/  IMAD.U32 R3, RZ, RZ, UR38 ;  /* 0x00000026ff037e24 */ /* 0x000fe2000f8e00ff */
[----:B------:R-:W-:-:S04]  /*1bb0*/  UISETP.NE.AND UP0, UPT, UR4, 0x5, UPT ;  /* 0x000000050400788c */ /* 0x000fc8000bf05270 */
[----:B------:R-:W-:Y:S02]  /*1bc0*/  USEL UR5, URZ, 0x1, UP0 ;  /* 0x000000013f057887 */ /* 0x000fe40008000000 */
[----:B------:R-:W-:Y:S02]  /*1bd0*/  USEL UR10, UR4, URZ, UP0 ;  /* 0x0000003f040a7287 */ /* 0x000fe40008000000 */
[----:B------:R-:W-:-:S06]  /*1be0*/  ULOP3.LUT UR5, UR39, UR5, URZ, 0x3c, !UPT ;  /* 0x0000000527057292 */ /* 0x000fcc000f8e3c3f */
[----:B------:R-:W-:-:S07]  /*1bf0*/  IMAD.U32 R6, RZ, RZ, UR5 ;  /* 0x00000005ff067e24 */ /* 0x000fce000f8e00ff */
.L_x_32:
[----:B------:R-:W-:Y:S05]  /*1c00*/  @!P0 BRA `(.L_x_26) ;  /* 0x0000000000048947 */ /* 0x000fea0003800000 */
[----:B------:R-:W-:Y:S01]  /*1c10*/  BPT.TRAP 0x1 ;  /* 0x000000040000795c */ /* 0x000fe20000300000 */
.L_x_26:
[----:B------:R-:W-:Y:S01]  /*1c20*/  ULEA UR4, UR10, UR41, 0x3 ;  /* 0x000000290a047291 */ /* 0x000fe2000f8e183f */
[----:B------:R-:W-:-:S08]  /*1c30*/  SHF.L.U32 R4, R6, 0x1f, RZ ;  /* 0x0000001f06047819 */ /* 0x000fd000000006ff */
[----:B------:R1:W2:Y:S01]  /*1c40*/  SYNCS.PHASECHK.TRANS64.TRYWAIT P1, [UR4], R4 ;  /* 0x00000004ff0075a7 */ /* 0x0002a20008020144 */
[----:B------:R-:W-:Y:S05]  /*1c50*/  @!P0 BRA `(.L_x_27) ;  /* 0x0000000000048947 */ /* 0x000fea0003800000 */
[----:B------:R-:W-:Y:S01]  /*1c60*/  BPT.TRAP 0x1 ;  /* 0x000000040000795c */ /* 0x000fe20000300000 */
.L_x_27:
[----:B--2---:R-:W-:Y:S05]  /*1c70*/  @P1 BRA `(.L_x_28) ;  /* 0x0000000000081947 */ /* 0x004fea0003800000 */
[----:B------:R-:W2:Y:S02]  /*1c80*/  SYNCS.PHASECHK.TRANS64.TRYWAIT P1, [UR4], R4 ;  /* 0x00000004ff0075a7 */ /* 0x000ea40008020144 */
[----:B--2---:R-:W-:Y:S05]  /*1c90*/  @!P1 BRA `(.L_x_29) ;  /* 0x0000008000949947 */ /* 0x004fea0003800000 */
.L_x_28:
[----:B------:R-:W-:Y:S01]  /*1ca0*/  ULEA UR11, UR10, UR8, 0x9 ;  /* 0x000000080a0b7291 */ /* 0x000fe2000f8e483f */
[----:B------:R-:W-:Y:S01]  /*1cb0*/  WARPGROUP.ARRIVE ;  /* 0x00000000000079c5 */ /* 0x000fe20000000000 */
[----:B------:R-:W-:Y:S01]  /*1cc0*/  ULEA UR12, UR10, UR9, 0xb ;  /* 0x000000090a0c7291 */ /* 0x000fe2000f8e583f */
[----:B------:R-:W-:Y:S01]  /*1cd0*/  UMOV UR5, 0x40000040 ;  /* 0x4000004000057882 */ /* 0x000fe20000000000 */
[----:B------:R-:W-:-:S03]  /*1ce0*/  UMOV UR7, 0x40000040 ;  /* 0x4000004000077882 */ /* 0x000fc60000000000 */
[----:B------:R-:W-:Y:S02]  /*1cf0*/  UMOV UR4, UR11 ;  /* 0x0000000b00047c82 */ /* 0x000fe40008000000 */
[----:B------:R-:W-:Y:S02]  /*1d00*/  UMOV UR6, UR12 ;  /* 0x0000000c00067c82 */ /* 0x000fe40008000000 */
[----:B------:R-:W-:Y:S01]  /*1d10*/  IGMMA.64x256x32.S8.S8 R24, gdesc[UR4], R24, gsb0 ;  /* 0x06600000041879f1 */ /* 0x000fe20008041018 */
        /* <DEDUP_REMOVED lines=23> */
[----:B------:R-:W-:Y:S01]  /*1e90*/  BPT.TRAP 0x1 ;  /* 0x000000040000795c */ /* 0x000fe20000300000 */
.L_x_30:
[----:B------:R-:W-:-:S13]  /*1ea0*/  ISETP.NE.AND P1, PT, R154, RZ, PT ;  /* 0x000000ff9a00720c */ /* 0x000fda0003f25270 */
[----:B-12---:R-:W-:-:S05]  /*1eb0*/  @P1 LEA R4, R3, UR41, 0x3 ;  /* 0x0000002903041c11 */ /* 0x006fca000f8e18ff */
[----:B------:R-:W-:-:S05]  /*1ec0*/  @P1 VIADD R4, R4, 0x28 ;  /* 0x0000002804041836 */ /* 0x000fca0000000000 */
[----:B------:R-:W-:-:S04]  /*1ed0*/  @P1 PRMT R4, R155, 0x654, R4 ;  /* 0x000006549b041816 */ /* 0x000fc80000000004 */
[----:B------:R1:W-:Y:S01]  /*1ee0*/  @P1 SYNCS.ARRIVE.TRANS64.RED.A1T0 RZ, [R4+URZ], RZ ;  /* 0x000000ff04ff19a7 */ /* 0x0003e2000810043f */
[----:B------:R-:W-:-:S13]  /*1ef0*/  ISETP.GT.U32.AND P1, PT, R16, 0x1, PT ;  /* 0x000000011000780c */ /* 0x000fda0003f24070 */
[----:B-1----:R-:W-:Y:S05]  /*1f00*/  @P1 BRA `(.L_x_31) ;  /* 0x0000000000041947 */ /* 0x002fea0003800000 */
[----:B------:R-:W-:Y:S01]  /*1f10*/  BPT.TRAP 0x1 ;  /* 0x000000040000795c */ /* 0x000fe20000300000 */
.L_x_31:
[----:B------:R-:W-:Y:S01]  /*1f20*/  UIADD3 UR10, UR10, 0x1, URZ ;  /* 0x000000010a0a7890 */ /* 0x000fe2000fffe03f */
[C---:B------:R-:W-:Y:S01]  /*1f30*/  ISETP.GT.AND P2, PT, R0.reuse, 0x1, PT ;  /* 0x000000010000780c */ /* 0x040fe20003f44270 */
[----:B------:R-:W-:Y:S02]  /*1f40*/  VIADD R3, R3, 0x1 ;  /* 0x0000000103037836 */ /* 0x000fe40000000000 */
[----:B------:R-:W-:Y:S01]  /*1f50*/  UISETP.NE.AND UP0, UPT, UR10, 0x5, UPT ;  /* 0x000000050a00788c */ /* 0x000fe2000bf05270 */
[----:B------:R-:W-:Y:S02]  /*1f60*/  VIADD R0, R0, 0xffffffff ;  /* 0xffffffff00007836 */ /* 0x000fe40000000000 */
[C---:B------:R-:W-:Y:S01]  /*1f70*/  ISETP.NE.AND P1, PT, R3.reuse, 0x5, PT ;  /* 0x000000050300780c */ /* 0x040fe20003f25270 */
[----:B------:R-:W-:Y:S02]  /*1f80*/  USEL UR4, URZ, 0x1, UP0 ;  /* 0x000000013f047887 */ /* 0x000fe40008000000 */
[----:B------:R-:W-:Y:S01]  /*1f90*/  USEL UR10, UR10, URZ, UP0 ;  /* 0x0000003f0a0a7287 */ /* 0x000fe20008000000 */
[----:B------:R-:W-:-:S03]  /*1fa0*/  SEL R3, R3, RZ, P1 ;  /* 0x000000ff03037207 */ /* 0x000fc60000800000 */
[----:B------:R-:W-:Y:S01]  /*1fb0*/  LOP3.LUT R6, R6, UR4, RZ, 0x3c, !PT ;  /* 0x0000000406067c12 */ /* 0x000fe2000f8e3cff */
[----:B------:R-:W-:Y:S07]  /*1fc0*/  @P2 BRA `(.L_x_32) ;  /* 0xfffffffc000c2947 */ /* 0x000fee000383ffff */
.L_x_25:
[----:B-12---:R-:W1:Y:S01]  /*1fd0*/  LDC R0, c[0x0][0x28c] ;  /* 0x0000a300ff007b82 */ /* 0x006e620000000800 */
[----:B------:R2:W-:Y:S01]  /*1fe0*/  SYNCS.ARRIVE.TRANS64.A1T0 RZ, [R160+UR45], RZ ;  /* 0x000000ffa0ff79a7 */ /* 0x0005e2000810002d */
[----:B-1----:R-:W-:-:S13]  /*1ff0*/  ISETP.GE.AND P1, PT, R0, 0x1, PT ;  /* 0x000000010000780c */ /* 0x002fda0003f26270 */
[----:B--2---:R-:W-:Y:S05]  /*2000*/  @!P1 BRA `(.L_x_33) ;  /* 0x0000000000449947 */ /* 0x004fea0003800000 */
[----:B------:R-:W-:Y:S05]  /*2010*/  @!P0 BRA `(.L_x_34) ;  /* 0x0000000000048947 */ /* 0x000fea0003800000 */
[----:B------:R-:W-:Y:S01]  /*2020*/  BPT.TRAP 0x1 ;  /* 0x000000040000795c */ /* 0x000fe20000300000 */
.L_x_34:
[----:B------:R-:W-:-:S13]  /*2030*/  ISETP.NE.AND P0, PT, R154, RZ, PT ;  /* 0x000000ff9a00720c */ /* 0x000fda0003f05270 */
[----:B------:R-:W-:-:S05]  /*2040*/  VOTEU.ANY UP0, P0 ;  /* 0x00000000003f7886 */ /* 0x000fca0000000100 */
[----:B------:R-:W-:-:S06]  /*2050*/  @UP0 UIADD3 UR4, UR43, UR38, URZ ;  /* 0x000000262b040290 */ /* 0x000fcc000fffe03f */
[----:B------:R-:W-:Y:S02]  /*2060*/  IMAD.U32 R4, RZ, RZ, UR4 ;  /* 0x00000004ff047e24 */ /* 0x000fe4000f8e00ff */
[----:B------:R-:W-:Y:S02]  /*2070*/  IMAD.U32 R3, RZ, RZ, UR4 ;  /* 0x00000004ff037e24 */ /* 0x000fe4000f8e00ff */
[----:B------:R-:W-:-:S05]  /*2080*/  @P0 IMAD.WIDE.U32 R4, R4, -0x33333333, RZ ;  /* 0xcccccccd04040825 */ /* 0x000fca00078e00ff */
[----:B------:R-:W-:-:S05]  /*2090*/  @P0 SHF.R.U32.HI R0, RZ, 0x2, R5 ;  /* 0x00000002ff000819 */ /* 0x000fca0000011605 */
[----:B------:R-:W-:-:S05]  /*20a0*/  @P0 IMAD R0, R0, -0x5, R3 ;  /* 0xfffffffb00000824 */ /* 0x000fca00078e0203 */
[----:B------:R-:W-:-:S05]  /*20b0*/  @P0 LEA R0, R0, UR41, 0x3 ;  /* 0x0000002900000c11 */ /* 0x000fca000f8e18ff */
[----:B------:R-:W-:-:S05]  /*20c0*/  @P0 VIADD R0, R0, 0x28 ;  /* 0x0000002800000836 */ /* 0x000fca0000000000 */
[----:B------:R-:W-:-:S04]  /*20d0*/  @P0 PRMT R0, R155, 0x654, R0 ;  /* 0x000006549b000816 */ /* 0x000fc80000000000 */
[----:B------:R1:W-:Y:S01]  /*20e0*/  @P0 SYNCS.ARRIVE.TRANS64.RED.A1T0 RZ, [R0+URZ], RZ ;  /* 0x000000ff00ff09a7 */ /* 0x0003e2000810043f */
[----:B------:R-:W-:-:S13]  /*20f0*/  ISETP.GT.U32.AND P0, PT, R16, 0x1, PT ;  /* 0x000000011000780c */ /* 0x000fda0003f04070 */
[----:B-1----:R-:W-:Y:S05]  /*2100*/  @P0 BRA `(.L_x_33) ;  /* 0x0000000000040947 */ /* 0x002fea0003800000 */
[----:B------:R-:W-:Y:S01]  /*2110*/  BPT.TRAP 0x1 ;  /* 0x000000040000795c */ /* 0x000fe20000300000 */
.L_x_33:
[----:B------:R-:W-:Y:S01]  /*2120*/  SHF.L.U32 R0, R165, 0x1f, RZ ;  /* 0x0000001fa5007819 */ /* 0x000fe200000006ff */
[----:B------:R-:W-:Y:S01]  /*2130*/  UIADD3 UR38, UR44, UR38, URZ ;  /* 0x000000262c267290 */ /* 0x000fe2000fffe03f */
[----:B------:R-:W1:Y:S01]  /*2140*/  LDC R7, c[0x0][0x288] ;  /* 0x0000a200ff077b82 */ /* 0x000e620000000800 */
[----:B------:R-:W-:Y:S01]  /*2150*/  UISETP.GE.U32.AND UP1, UPT, UR44, 0x5, UPT ;  /* 0x000000052c00788c */ /* 0x000fe2000bf26070 */
[----:B------:R-:W-:Y:S01]  /*2160*/  IMAD.SHL.U32 R10, R158, 0x2, RZ ;  /* 0x000000029e0a7824 */ /* 0x000fe200078e00ff */
[----:B------:R-:W-:Y:S02]  /*2170*/  UISETP.GT.U32.AND UP0, UPT, UR38, 0x4, UPT ;  /* 0x000000042600788c */ /* 0x000fe4000bf04070 */
[----:B------:R-:W-:Y:S02]  /*2180*/  UIMAD.WIDE.U32 UR4, UR38, -0x33333333, URZ ;  /* 0xcccccccd260478a5 */ /* 0x000fe4000f8e003f */
[----:B------:R-:W-:Y:S01]  /*2190*/  UISETP.LT.U32.AND UP0, UPT, UR44, 0x5, UP0 ;  /* 0x000000052c00788c */ /* 0x000fe20008701070 */
[----:B------:R-:W2:Y:S01]  /*21a0*/  SYNCS.PHASECHK.TRANS64.TRYWAIT P0, [R159+UR42+0x10], R0 ;  /* 0x000010009f0075a7 */ /* 0x000ea2000800016a */
[----:B------:R-:W-:Y:S01]  /*21b0*/  USHF.R.U32.HI UR4, URZ, 0x2, UR5 ;  /* 0x000000023f047899 */ /* 0x000fe20008011605 */
[----:B------:R-:W-:Y:S01]  /*21c0*/  SHF.R.S32.HI R11, RZ, 0x1f, R10 ;  /* 0x0000001fff0b7819 */ /* 0x000fe2000001140a */
[----:B------:R-:W-:-:S02]  /*21d0*/  USEL UR6, URZ, 0x1, !UP0 ;  /* 0x000000013f067887 */ /* 0x000fc4000c000000 */
[----:B------:R-:W-:Y:S02]  /*21e0*/  UIMAD UR38, UR4, -0x5, UR38 ;  /* 0xfffffffb042678a4 */ /* 0x000fe4000f8e0226 */
[----:B------:R-:W-:-:S04]  /*21f0*/  ULOP3.LUT UR39, UR39, UR6, URZ, 0x3c, !UPT ;  /* 0x0000000627277292 */ /* 0x000fc8000f8e3c3f */
[----:B------:R-:W-:Y:S01]  /*2200*/  @UP1 ULOP3.LUT UR39, UR39, 0x1, UR4, 0x78, !UPT ;  /* 0x0000000127271892 */ /* 0x000fe2000f8e7804 */
[----:B-12---:R-:W-:Y:S11]  /*2210*/  @!P0 BRA `(.L_x_35) ;  /* 0x0000007c004c8947 */ /* 0x006ff60003800000 */
.L_x_322:
[----:B-1----:R-:W-:Y:S01]  /*2220*/  IMAD.SHL.U32 R0, R19, 0x40, RZ ;  /* 0x0000004013007824 */ /* 0x002fe200078e00ff */
[----:B------:R-:W-:Y:S01]  /*2230*/  ULDC UR6, c[0x0][0x284] ;  /* 0x0000a10000067ab9 */ /* 0x000fe20000000800 */
[----:B------:R-:W-:Y:S01]  /*2240*/  IMAD.SHL.U32 R14, R22, 0x100, RZ ;  /* 0x00000100160e7824 */ /* 0x000fe200078e00ff */
[----:B------:R-:W-:Y:S01]  /*2250*/  SHF.R.S32.HI R20, RZ, 0x1f, R2 ;  /* 0x0000001fff147819 */ /* 0x000fe20000011402 */
[----:B------:R-:W-:Y:S01]  /*2260*/  ULDC.64 UR4, c[0x0][0x5d0] ;  /* 0x0001740000047ab9 */ /* 0x000fe20000000a00 */
[----:B------:R-:W-:Y:S01]  /*2270*/  ISETP.GE.AND P0, PT, R0, UR6, PT ;  /* 0x0000000600007c0c */ /* 0x000fe2000bf06270 */
[----:B------:R-:W-:Y:S01]  /*2280*/  IMAD.WIDE.U32 R4, R2, UR4, R10 ;  /* 0x0000000402047c25 */ /* 0x000fe2000f8e000a */
[----:B------:R-:W-:Y:S02]  /*2290*/  SHF.R.S32.HI R15, RZ, 0x1f, R14 ;  /* 0x0000001fff0f7819 */ /* 0x000fe4000001140e */
[----:B------:R-:W-:Y:S01]  /*22a0*/  ISETP.GE.OR P0, PT, R14, R7, P0 ;  /* 0x000000070e00720c */ /* 0x000fe20000706670 */
[----:B------:R-:W-:Y:S01]  /*22b0*/  IMAD R3, R20, UR4, RZ ;  /* 0x0000000414037c24 */ /* 0x000fe2000f8e02ff */
[----:B------:R-:W-:-:S03]  /*22c0*/  IADD3 R4, P1, R14, R4, RZ ;  /* 0x000000040e047210 */ /* 0x000fc60007f3e0ff */
[----:B------:R-:W-:-:S05]  /*22d0*/  IMAD R3, R2, UR5, R3 ;  /* 0x0000000502037c24 */ /* 0x000fca000f8e0203 */
[----:B------:R-:W-:-:S03]  /*22e0*/  IADD3.X R5, R15, R5, R3, P1, !PT ;  /* 0x000000050f057210 */ /* 0x000fc60000ffe403 */
[----:B------:R-:W-:Y:S05]  /*22f0*/  @P0 BRA `(.L_x_36) ;  /* 0x0000006000b00947 */ /* 0x000fea0003800000 */
[----:B0-----:R-:W0:Y:S01]  /*2300*/  LDC.64 R12, c[0x0][0x5c8] ;  /* 0x00017200ff0c7b82 */ /* 0x001e220000000a00 */
[----:B------:R-:W-:Y:S01]  /*2310*/  IMAD.WIDE R8, R19, 0x40, R156 ;  /* 0x0000004013087825 */ /* 0x000fe200078e029c */
[----:B------:R-:W-:Y:S01]  /*2320*/  ULDC.64 UR4, c[0x0][0x5c0] ;  /* 0x0001700000047ab9 */ /* 0x000fe20000000a00 */
[----:B------:R-:W-:Y:S02]  /*2330*/  BSSY B0, `(.L_x_36) ;  /* 0x0000628000007945 */ /* 0x000fe40003800000 */
[----:B------:R-:W-:Y:S02]  /*2340*/  IMAD.IADD R22, R163, 0x1, -R0 ;  /* 0x00000001a3167824 */ /* 0x000fe400078e0a00 */
[-C--:B0-----:R-:W-:Y:S02]  /*2350*/  IMAD R3, R9, R12.reuse, RZ ;  /* 0x0000000c09037224 */ /* 0x081fe400078e02ff */
[----:B------:R-:W-:-:S04]  /*2360*/  IMAD.WIDE.U32 R4, R8, R12, R4 ;  /* 0x0000000c08047225 */ /* 0x000fc800078e0004 */
[----:B------:R-:W-:Y:S01]  /*2370*/  IMAD R3, R8, R13, R3 ;  /* 0x0000000d08037224 */ /* 0x000fe200078e0203 */
[----:B------:R-:W-:-:S03]  /*2380*/  IADD3 R4, P0, R4, UR4, RZ ;  /* 0x0000000404047c10 */ /* 0x000fc6000ff1e0ff */
[----:B------:R-:W-:Y:S01]  /*2390*/  IMAD.IADD R3, R5, 0x1, R3 ;  /* 0x0000000105037824 */ /* 0x000fe200078e0203 */
[----:B------:R-:W-:-:S04]  /*23a0*/  LEA R6, P1, R12, R4, 0x3 ;  /* 0x000000040c067211 */ /* 0x000fc800078218ff */
[----:B------:R-:W-:Y:S01]  /*23b0*/  IADD3.X R5, R3, UR5, RZ, P0, !PT ;  /* 0x0000000503057c10 */ /* 0x000fe200087fe4ff */
[----:B------:R-:W-:Y:S01]  /*23c0*/  IMAD R3, R158, -0x2, R7 ;  /* 0xfffffffe9e037824 */ /* 0x000fe200078e0207 */
[----:B-----5:R-:W-:Y:S02]  /*23d0*/  ISETP.NE.AND P0, PT, R152, RZ, PT ;  /* 0x000000ff9800720c */ /* 0x020fe40003f05270 */
[----:B------:R-:W-:Y:S01]  /*23e0*/  LEA.HI.X R7, R12, R5, R13, 0x3, P1 ;  /* 0x000000050c077211 */ /* 0x000fe200008f1c0d */
[----:B------:R-:W-:-:S10]  /*23f0*/  IMAD.IADD R0, R3, 0x1, -R14 ;  /* 0x0000000103007824 */ /* 0x000fd400078e0a0e */
[----:B------:R-:W-:Y:S05]  /*2400*/  @!P0 BRA `(.L_x_37) ;  /* 0x0000004800608947 */ /* 0x000fea0003800000 */
[----:B------:R-:W0:Y:S01]  /*2410*/  LDC.64 R166, c[0x0][0x5b0] ;  /* 0x00016c00ffa67b82 */ /* 0x000e220000000a00 */
[----:B------:R-:W-:Y:S01]  /*2420*/  ULDC.64 UR4, c[0x0][0x5b8] ;  /* 0x00016e0000047ab9 */ /* 0x000fe20000000a00 */
[----:B------:R-:W-:Y:S01]  /*2430*/  ISETP.GE.AND P1, PT, R22, 0x1, PT ;  /* 0x000000011600780c */ /* 0x000fe20003f26270 */
[----:B------:R-:W-:Y:S01]  /*2440*/  IMAD.WIDE.U32 R10, R2, UR4, R10 ;  /* 0x00000004020a7c25 */ /* 0x000fe2000f8e000a */
[----:B------:R-:W-:Y:S02]  /*2450*/  BSSY B1, `(.L_x_38) ;  /* 0x000000e000017945 */ /* 0x000fe40003800000 */
[----:B------:R-:W-:Y:S01]  /*2460*/  ISETP.LT.OR P5, PT, R0, 0x1, !P1 ;  /* 0x000000010000780c */ /* 0x000fe20004fa1670 */
[----:B------:R-:W-:Y:S01]  /*2470*/  IMAD R3, R20, UR4, RZ ;  /* 0x0000000414037c24 */ /* 0x000fe2000f8e02ff */
[----:B------:R-:W1:Y:S01]  /*2480*/  LDC.64 R12, c[0x0][0x5a8] ;  /* 0x00016a00ff0c7b82 */ /* 0x000e620000000a00 */
[----:B------:R-:W-:Y:S02]  /*2490*/  IADD3 R14, P0, R14, R10, RZ ;  /* 0x0000000a0e0e7210 */ /* 0x000fe40007f1e0ff */
[----:B------:R-:W-:-:S05]  /*24a0*/  IMAD R3, R2, UR5, R3 ;  /* 0x0000000502037c24 */ /* 0x000fca000f8e0203 */
[----:B------:R-:W-:Y:S01]  /*24b0*/  IADD3.X R15, R15, R11, R3, P0, !PT ;  /* 0x0000000b0f0f7210 */ /* 0x000fe200007fe403 */
[-C--:B0-----:R-:W-:Y:S02]  /*24c0*/  IMAD R10, R9, R166.reuse, RZ ;  /* 0x000000a6090a7224 */ /* 0x081fe400078e02ff */
[----:B------:R-:W-:-:S04]  /*24d0*/  IMAD.WIDE.U32 R2, R8, R166, R14 ;  /* 0x000000a608027225 */ /* 0x000fc800078e000e */
[----:B------:R-:W-:Y:S01]  /*24e0*/  IMAD R21, R8, R167, R10 ;  /* 0x000000a708157224 */ /* 0x000fe200078e020a */
[----:B-1----:R-:W-:-:S04]  /*24f0*/  IADD3 R2, P0, R2, R12, RZ ;  /* 0x0000000c02027210 */ /* 0x002fc80007f1e0ff */
[----:B------:R-:W-:Y:S01]  /*2500*/  IADD3.X R3, R13, R3, R21, P0, !PT ;  /* 0x000000030d037210 */ /* 0x000fe200007fe415 */
[----:B------:R-:W-:Y:S08]  /*2510*/  @P5 BRA `(.L_x_39) ;  /* 0x0000000000045947 */ /* 0x000ff00003800000 */
[----:B------:R0:W5:Y:S02]  /*2520*/  LDG.E.U8 R164, desc[UR36][R2.64] ;  /* 0x0000002402a47981 */ /* 0x000164000c1e1100 */
.L_x_39:
[----:B------:R-:W-:Y:S05]  /*2530*/  BSYNC B1 ;  /* 0x0000000000017941 */ /* 0x000fea0003800000 */
.L_x_38:
[----:B-----5:R-:W-:Y:S01]  /*2540*/  LOP3.LUT R9, R164, 0xffff, RZ, 0xc0, !PT ;  /* 0x0000ffffa4097812 */ /* 0x020fe200078ec0ff */
[C---:B------:R-:W-:Y:S01]  /*2550*/  IMAD.SHL.U32 R10, R166.reuse, 0x8, RZ ;  /* 0x00000008a60a7824 */ /* 0x040fe200078e00ff */
[----:B------:R-:W-:Y:S01]  /*2560*/  SHF.L.U64.HI R11, R166, 0x3, R167 ;  /* 0x00000003a60b7819 */ /* 0x000fe200000102a7 */
[----:B------:R-:W-:Y:S01]  /*2570*/  BSSY B1, `(.L_x_40) ;  /* 0x000000e000017945 */ /* 0x000fe20003800000 */
[----:B------:R-:W-:Y:S02]  /*2580*/  PRMT R19, R9, 0x8880, RZ ;  /* 0x0000888009137816 */ /* 0x000fe400000000ff */
[----:B------:R-:W-:Y:S01]  /*2590*/  ISETP.LT.OR P2, PT, R0, 0x2, !P1 ;  /* 0x000000020000780c */ /* 0x000fe20004f41670 */
[----:B------:R-:W-:Y:S01]  /*25a0*/  IMAD.WIDE.U32 R8, R8, R166, R10 ;  /* 0x000000a608087225 */ /* 0x000fe200078e000a */
[----:B------:R-:W-:-:S03]  /*25b0*/  ISETP.GE.AND P0, PT, R22, 0x9, PT ;  /* 0x000000091600780c */ /* 0x000fc60003f06270 */
[----:B------:R-:W-:Y:S01]  /*25c0*/  IMAD R10, R19, R152, RZ ;  /* 0x00000098130a7224 */ /* 0x000fe200078e02ff */
[----:B------:R-:W-:Y:S01]  /*25d0*/  IADD3 R8, P3, P4, R14, R12, R8 ;  /* 0x0000000c0e087210 */ /* 0x000fe20007c7e008 */
[----:B------:R-:W-:Y:S02]  /*25e0*/  IMAD.IADD R12, R21, 0x1, R9 ;  /* 0x00000001150c7824 */ /* 0x000fe400078e0209 */
[----:B------:R-:W-:-:S05]  /*25f0*/  @!P5 IMAD R11, R24, R153, R10 ;  /* 0x00000099180bd224 */ /* 0x000fca00078e020a */
[----:B------:R1:W-:Y:S01]  /*2600*/  @!P5 STG.E.U8 desc[UR36][R4.64], R11 ;  /* 0x0000000b0400d986 */ /* 0x0003e2000c101124 */
[----:B------:R-:W-:Y:S05]  /*2610*/  @P2 BRA `(.L_x_41) ;  /* 0x00000000000c2947 */ /* 0x000fea0003800000 */
[----:B------:R-:W1:Y:S02]  /*2620*/  LDG.E.U8 R164, desc[UR36][R2.64+0x1] ;  /* 0x0000012402a47981 */ /* 0x000e64000c1e1100 */
[----:B-1----:R-:W-:-:S05]  /*2630*/  PRMT R11, R164, 0x8880, RZ ;  /* 0x00008880a40b7816 */ /* 0x002fca00000000ff */
[----:B------:R-:W-:-:S07]  /*2640*/  IMAD R10, R11, R152, RZ ;  /* 0x000000980b0a7224 */ /* 0x000fce00078e02ff */
.L_x_41:
[----:B------:R-:W-:Y:S05]  /*2650*/  BSYNC B1 ;  /* 0x0000000000017941 */ /* 0x000fea0003800000 */
.L_x_40:
[C---:B------:R-:W-:Y:S01]  /*2660*/  ISETP.LT.OR P5, PT, R0.reuse, 0x1, !P0 ;  /* 0x000000010000780c */ /* 0x040fe200047a1670 */
[----:B------:R-:W-:Y:S01]  /*2670*/  @!P2 IMAD R25, R25, R153, R10 ;  /* 0x000000991919a224 */ /* 0x000fe200078e020a */
[----:B------:R-:W-:Y:S01]  /*2680*/  BSSY B1, `(.L_x_42) ;  /* 0x000000a000017945 */ /* 0x000fe20003800000 */
[----:B------:R-:W-:Y:S02]  /*2690*/  IADD3.X R9, R15, R13, R12, P3, P4 ;  /* 0x0000000d0f097210 */ /* 0x000fe40001fe840c */
[C---:B------:R-:W-:Y:S01]  /*26a0*/  ISETP.LT.OR P3, PT, R0.reuse, 0x2, !P0 ;  /* 0x000000020000780c */ /* 0x040fe20004761670 */
[----:B------:R2:W-:Y:S01]  /*26b0*/  @!P2 STG.E.U8 desc[UR36][R4.64+0x1], R25 ;  /* 0x000001190400a986 */ /* 0x0005e2000c101124 */
[C---:B------:R-:W-:Y:S02]  /*26c0*/  ISETP.LT.OR P4, PT, R0.reuse, 0x9, !P1 ;  /* 0x000000090000780c */ /* 0x040fe40004f81670 */
[----:B------:R-:W-:-:S04]  /*26d0*/  ISETP.LT.OR P2, PT, R0, 0xa, !P1 ;  /* 0x0000000a0000780c */ /* 0x000fc80004f41670 */
[----:B------:R-:W-:Y:S09]  /*26e0*/  @P5 BRA `(.L_x_43) ;  /* 0x00000000000c5947 */ /* 0x000ff20003800000 */
[----:B------:R-:W1:Y:S02]  /*26f0*/  LDG.E.U8 R164, desc[UR36][R8.64] ;  /* 0x0000002408a47981 */ /* 0x000e64000c1e1100 */
[----:B-1----:R-:W-:-:S05]  /*2700*/  PRMT R11, R164, 0x8880, RZ ;  /* 0x00008880a40b7816 */ /* 0x002fca00000000ff */
[----:B------:R-:W-:-:S07]  /*2710*/  IMAD R10, R11, R152, RZ ;  /* 0x000000980b0a7224 */ /* 0x000fce00078e02ff */
.L_x_43:
[----:B------:R-:W-:Y:S05]  /*2720*/  BSYNC B1 ;  /* 0x0000000000017941 */ /* 0x000fea0003800000 */
.L_x_42:
[----:B-1----:R-:W-:Y:S01]  /*2730*/  @!P5 IMAD R11, R26, R153, R10 ;  /* 0x000000991a0bd224 */ /* 0x002fe200078e020a */
[----:B------:R-:W-:Y:S04]  /*2740*/  BSSY B1, `(.L_x_44) ;  /* 0x0000006000017945 */ /* 0x000fe80003800000 */
[----:B------:R1:W-:Y:S01]  /*2750*/  @!P5 STG.E.U8 desc[UR36][R6.64], R11 ;  /* 0x0000000b0600d986 */ /* 0x0003e2000c101124 */
[----:B------:R-:W-:Y:S05]  /*2760*/  @P3 BRA `(.L_x_45) ;  /* 0x00000000000c3947 */ /* 0x000fea0003800000 */
[----:B------:R-:W1:Y:S02]  /*2770*/  LDG.E.U8 R164, desc[UR36][R8.64+0x1] ;  /* 0x0000012408a47981 */ /* 0x000e64000c1e1100 */
[----:B-1----:R-:W-:-:S05]  /*2780*/  PRMT R11, R164, 0x8880, RZ ;  /* 0x00008880a40b7816 */ /* 0x002fca00000000ff */
[----:B------:R-:W-:-:S07]  /*2790*/  IMAD R10, R11, R152, RZ ;  /* 0x000000980b0a7224 */ /* 0x000fce00078e02ff */
.L_x_45:
[----:B------:R-:W-:Y:S05]  /*27a0*/  BSYNC B1 ;  /* 0x0000000000017941 */ /* 0x000fea0003800000 */
.L_x_44:
[----:B------:R-:W-:Y:S01]  /*27b0*/  @!P3 IMAD R27, R27, R153, R10 ;  /* 0x000000991b1bb224 */ /* 0x000fe200078e020a */
[----:B------:R-:W-:Y:S04]  /*27c0*/  BSSY B1, `(.L_x_46) ;  /* 0x0000006000017945 */ /* 0x000fe80003800000 */
[----:B------:R3:W-:Y:S01]  /*27d0*/  @!P3 STG.E.U8 desc[UR36][R6.64+0x1], R27 ;  /* 0x0000011b0600b986 */ /* 0x0007e2000c101124 */
[----:B------:R-:W-:Y:S05]  /*27e0*/  @P4 BRA `(.L_x_47) ;  /* 0x00000000000c4947 */ /* 0x000fea0003800000 */
[----:B------:R-:W1:Y:S02]  /*27f0*/  LDG.E.U8 R164, desc[UR36][R2.64+0x8] ;  /* 0x0000082402a47981 */ /* 0x000e64000c1e1100 */
[----:B-1----:R-:W-:-:S05]  /*2800*/  PRMT R11, R164, 0x8880, RZ ;  /* 0x00008880a40b7816 */ /* 0x002fca00000000ff */
[----:B------:R-:W-:-:S07]  /*2810*/  IMAD R10, R11, R152, RZ ;  /* 0x000000980b0a7224 */ /* 0x000fce00078e02ff */
.L_x_47:
[----:B------:R-:W-:Y:S05]  /*2820*/  BSYNC B1 ;  /* 0x0000000000017941 */ /* 0x000fea0003800000 */
.L_x_46:
[----:B-1----:R-:W-:Y:S01]  /*2830*/  @!P4 IMAD R11, R28, R153, R10 ;  /* 0x000000991c0bc224 */ /* 0x002fe200078e020a */
[----:B------:R-:W-:Y:S04]  /*2840*/  BSSY B1, `(.L_x_48) ;  /* 0x0000006000017945 */ /* 0x000fe80003800000 */
[----:B------:R1:W-:Y:S01]  /*2850*/  @!P4 STG.E.U8 desc[UR36][R4.64+0x8], R11 ;  /* 0x0000080b0400c986 */ /* 0x0003e2000c101124 */
[----:B------:R-:W-:Y:S05]  /*2860*/  @P2 BRA `(.L_x_49) ;  /* 0x00000000000c2947 */ /* 0x000fea0003800000 */
[----:B------:R-:W1:Y:S02]  /*2870*/  LDG.E.U8 R164, desc[UR36][R2.64+0x9] ;  /* 0x0000092402a47981 */ /* 0x000e64000c1e1100 */
[----:B-1----:R-:W-:-:S05]  /*2880*/  PRMT R11, R164, 0x8880, RZ ;  /* 0x00008880a40b7816 */ /* 0x002fca00000000ff */
[----:B------:R-:W-:-:S07]  /*2890*/  IMAD R10, R11, R152, RZ ;  /* 0x000000980b0a7224 */ /* 0x000fce00078e02ff */
.L_x_49:
[----:B------:R-:W-:Y:S05]  /*28a0*/  BSYNC B1 ;  /* 0x0000000000017941 */ /* 0x000fea0003800000 */
.L_x_48:
[C---:B------:R-:W-:Y:S01]  /*28b0*/  ISETP.LT.OR P4, PT, R0.reuse, 0x9, !P0 ;  /* 0x000000090000780c */ /* 0x040fe20004781670 */
[----:B------:R-:W-:Y:S01]  /*28c0*/  @!P2 IMAD R29, R29, R153, R10 ;  /* 0x000000991d1da224 */ /* 0x000fe200078e020a */
[----:B------:R-:W-:Y:S01]  /*28d0*/  BSSY B1, `(.L_x_50) ;  /* 0x0000009000017945 */ /* 0x000fe20003800000 */
[C---:B------:R-:W-:Y:S02]  /*28e0*/  ISETP.LT.OR P3, PT, R0.reuse, 0xa, !P0 ;  /* 0x0000000a0000780c */ /* 0x040fe40004761670 */
[C---:B------:R-:W-:Y:S01]  /*28f0*/  ISETP.LT.OR P5, PT, R0.reuse, 0x11, !P1 ;  /* 0x000000110000780c */ /* 0x040fe20004fa1670 */
[----:B------:R4:W-:Y:S01]  /*2900*/  @!P2 STG.E.U8 desc[UR36][R4.64+0x9], R29 ;  /* 0x0000091d0400a986 */ /* 0x0009e2000c101124 */
[----:B------:R-:W-:-:S06]  /*2910*/  ISETP.LT.OR P2, PT, R0, 0x12, !P1 ;  /* 0x000000120000780c */ /* 0x000fcc0004f41670 */
[----:B------:R-:W-:Y:S07]  /*2920*/  @P4 BRA `(.L_x_51) ;  /* 0x00000000000c4947 */ /* 0x000fee0003800000 */
[----:B------:R-:W1:Y:S02]  /*2930*/  LDG.E.U8 R164, desc[UR36][R8.64+0x8] ;  /* 0x0000082408a47981 */ /* 0x000e64000c1e1100 */
[----:B-1----:R-:W-:-:S05]  /*2940*/  PRMT R11, R164, 0x8880, RZ ;  /* 0x00008880a40b7816 */ /* 0x002fca00000000ff */
[----:B------:R-:W-:-:S07]  /*2950*/  IMAD R10, R11, R152, RZ ;  /* 0x000000980b0a7224 */ /* 0x000fce00078e02ff */
.L_x_51:
[----:B------:R-:W-:Y:S05]  /*2960*/  BSYNC B1 ;  /* 0x0000000000017941 */ /* 0x000fea0003800000 */
.L_x_50:
[----:B-1----:R-:W-:Y:S01]  /*2970*/  @!P4 IMAD R11, R30, R153, R10 ;  /* 0x000000991e0bc224 */ /* 0x002fe200078e020a */
[----:B------:R-:W-:Y:S04]  /*2980*/  BSSY B1, `(.L_x_52) ;  /* 0x0000006000017945 */ /* 0x000fe80003800000 */
[----:B------:R1:W-:Y:S01]  /*2990*/  @!P4 STG.E.U8 desc[UR36][R6.64+0x8], R11 ;  /* 0x0000080b0600c986 */ /* 0x0003e2000c101124 */
[----:B------:R-:W-:Y:S05]  /*29a0*/  @P3 BRA `(.L_x_53) ;  /* 0x00000000000c3947 */ /* 0x000fea0003800000 */
[----:B------:R-:W1:Y:S02]  /*29b0*/  LDG.E.U8 R164, desc[UR36][R8.64+0x9] ;  /* 0x0000092408a47981 */ /* 0x000e64000c1e1100 */
[----:B-1----:R-:W-:-:S05]  /*29c0*/  PRMT R11, R164, 0x8880, RZ ;  /* 0x00008880a40b7816 */ /* 0x002fca00000000ff */
[----:B------:R-:W-:-:S07]  /*29d0*/  IMAD R10, R11, R152, RZ ;  /* 0x000000980b0a7224 */ /* 0x000fce00078e02ff */
.L_x_53:
[----:B------:R-:W-:Y:S05]  /*29e0*/  BSYNC B1 ;  /* 0x0000000000017941 */ /* 0x000fea0003800000 */
.L_x_52:
[----:B------:R-:W-:Y:S01]  /*29f0*/  @!P3 IMAD R31, R31, R153, R10 ;  /* 0x000000991f1fb224 */ /* 0x000fe200078e020a */
[----:B------:R-:W-:Y:S04]  /*2a00*/  BSSY B1, `(.L_x_54) ;  /* 0x0000006000017945 */ /* 0x000fe80003800000 */
[----:B------:R0:W-:Y:S01]  /*2a10*/  @!P3 STG.E.U8 desc[UR36][R6.64+0x9], R31 ;  /* 0x0000091f0600b986 */ /* 0x0001e2000c101124 */
[----:B------:R-:W-:Y:S05]  /*2a20*/  @P5 BRA `(.L_x_55) ;  /* 0x00000000000c5947 */ /* 0x000fea0003800000 */
[----:B------:R-:W1:Y:S02]  /*2a30*/  LDG.E.U8 R164, desc[UR36][R2.64+0x10] ;  /* 0x0000102402a47981 */ /* 0x000e64000c1e1100 */
[----:B-1----:R-:W-:-:S05]  /*2a40*/  PRMT R11, R164, 0x8880, RZ ;  /* 0x00008880a40b7816 */ /* 0x002fca00000000ff */
[----:B------:R-:W-:-:S07]  /*2a50*/  IMAD R10, R11, R152, RZ ;  /* 0x000000980b0a7224 */ /* 0x000fce00078e02ff */
.L_x_55:
[----:B------:R-:W-:Y:S05]  /*2a60*/  BSYNC B1 ;  /* 0x0000000000017941 */ /* 0x000fea0003800000 */
.L_x_54:
[----:B-1----:R-:W-:Y:S01]  /*2a70*/  @!P5 IMAD R11, R32, R153, R10 ;  /* 0x00000099200bd224 */ /* 0x002fe200078e020a */
[----:B------:R-:W-:Y:S04]  /*2a80*/  BSSY B1, `(.L_x_56) ;  /* 0x0000006000017945 */ /* 0x000fe80003800000 */
[----:B------:R1:W-:Y:S01]  /*2a90*/  @!P5 STG.E.U8 desc[UR36][R4.64+0x10], R11 ;  /* 0x0000100b0400d986 */ /* 0x0003e2000c101124 */
[----:B------:R-:W-:Y:S05]  /*2aa0*/  @P2 BRA `(.L_x_57) ;  /* 0x00000000000c2947 */ /* 0x000fea0003800000 */
[----:B------:R-:W1:Y:S02]  /*2ab0*/  LDG.E.U8 R164, desc[UR36][R2.64+0x11] ;  /* 0x0000112402a47981 */ /* 0x000e64000c1e1100 */
[----:B-1----:R-:W-:-:S05]  /*2ac0*/  PRMT R11, R164, 0x8880, RZ ;  /* 0x00008880a40b7816 */ /* 0x002fca00000000ff */
[----:B------:R-:W-:-:S07]  /*2ad0*/  IMAD R10, R11, R152, RZ ;  /* 0x000000980b0a7224 */ /* 0x000fce00078e02ff */
.L_x_57:
[----:B------:R-:W-:Y:S05]  /*2ae0*/  BSYNC B1 ;  /* 0x0000000000017941 */ /* 0x000fea0003800000 */
.L_x_56:
        /* <DEDUP_REMOVED lines=11> */
.L_x_59:
[----:B------:R-:W-:Y:S05]  /*2ba0*/  BSYNC B1 ;  /* 0x0000000000017941 */ /* 0x000fea0003800000 */
.L_x_58:
[----:B-1----:R-:W-:Y:S01]  /*2bb0*/  @!P4 IMAD R11, R34, R153, R10 ;  /* 0x00000099220bc224 */ /* 0x002fe200078e020a */
[----:B------:R-:W-:Y:S04]  /*2bc0*/  BSSY B1, `(.L_x_60) ;  /* 0x0000006000017945 */ /* 0x000fe80003800000 */
[----:B------:R1:W-:Y:S01]  /*2bd0*/  @!P4 STG.E.U8 desc[UR36][R6.64+0x10], R11 ;  /* 0x0000100b0600c986 */ /* 0x0003e2000c101124 */
[----:B------:R-:W-:Y:S05]  /*2be0*/  @P3 BRA `(.L_x_61) ;  /* 0x00000000000c3947 */ /* 0x000fea0003800000 */
[----:B------:R-:W1:Y:S02]  /*2bf0*/  LDG.E.U8 R164, desc[UR36][R8.64+0x11] ;  /* 0x0000112408a47981 */ /* 0x000e64000c1e1100 */
[----:B-1----:R-:W-:-:S05]  /*2c00*/  PRMT R11, R164, 0x8880, RZ ;  /* 0x00008880a40b7816 */ /* 0x002fca00000000ff */
[----:B------:R-:W-:-:S07]  /*2c10*/  IMAD R10, R11, R152, RZ ;  /* 0x000000980b0a7224 */ /* 0x000fce00078e02ff */
.L_x_61:
[----:B------:R-:W-:Y:S05]  /*2c20*/  BSYNC B1 ;  /* 0x0000000000017941 */ /* 0x000fea0003800000 */
.L_x_60:
[----:B------:R-:W-:Y:S01]  /*2c30*/  @!P3 IMAD R35, R35, R153, R10 ;  /* 0x000000992323b224 */ /* 0x000fe200078e020a */
[----:B------:R-:W-:Y:S04]  /*2c40*/  BSSY B1, `(.L_x_62) ;  /* 0x0000006000017945 */ /* 0x000fe80003800000 */
[----:B------:R0:W-:Y:S01]  /*2c50*/  @!P3 STG.E.U8 desc[UR36][R6.64+0x11], R35 ;  /* 0x000011230600b986 */ /* 0x0001e2000c101124 */
[----:B------:R-:W-:Y:S05]  /*2c60*/  @P5 BRA `(.L_x_63) ;  /* 0x00000000000c5947 */ /* 0x000fea0003800000 */
[----:B------:R-:W1:Y:S02]  /*2c70*/  LDG.E.U8 R164, desc[UR36][R2.64+0x18] ;  /* 0x0000182402a47981 */ /* 0x000e64000c1e1100 */
[----:B-1----:R-:W-:-:S05]  /*2c80*/  PRMT R11, R164, 0x8880, RZ ;  /* 0x00008880a40b7816 */ /* 0x002fca00000000ff */
[----:B------:R-:W-:-:S07]  /*2c90*/  IMAD R10, R11, R152, RZ ;  /* 0x000000980b0a7224 */ /* 0x000fce00078e02ff */
.L_x_63:
[----:B------:R-:W-:Y:S05]  /*2ca0*/  BSYNC B1 ;  /* 0x0000000000017941 */ /* 0x000fea0003800000 */
.L_x_62:
[----:B-1----:R-:W-:Y:S01]  /*2cb0*/  @!P5 IMAD R11, R36, R153, R10 ;  /* 0x00000099240bd224 */ /* 0x002fe200078e020a */
[----:B------:R-:W-:Y:S04]  /*2cc0*/  BSSY B1, `(.L_x_64) ;  /* 0x0000006000017945 */ /* 0x000fe80003800000 */
[----:B------:R1:W-:Y:S01]  /*2cd0*/  @!P5 STG.E.U8 desc[UR36][R4.64+0x18], R11 ;  /* 0x0000180b0400d986 */ /* 0x0003e2000c101124 */
[----:B------:R-:W-:Y:S05]  /*2ce0*/  @P2 BRA `(.L_x_65) ;  /* 0x00000000000c2947 */ /* 0x000fea0003800000 */
[----:B------:R-:W1:Y:S02]  /*2cf0*/  LDG.E.U8 R164, desc[UR36][R2.64+0x19] ;  /* 0x0000192402a47981 */ /* 0x000e64000c1e1100 */
[----:B-1----:R-:W-:-:S05]  /*2d00*/  PRMT R11, R164, 0x8880, RZ ;  /* 0x00008880a40b7816 */ /* 0x002fca00000000ff */
[----:B------:R-:W-:-:S07]  /*2d10*/  IMAD R10, R11, R152, RZ ;  /* 0x000000980b0a7224 */ /* 0x000fce00078e02ff */
.L_x_65:
[----:B------:R-:W-:Y:S05]  /*2d20*/  BSYNC B1 ;  /* 0x0000000000017941 */ /* 0x000fea0003800000 */
.L_x_64:
        /* <DEDUP_REMOVED lines=11> */
.L_x_67:
[----:B------:R-:W-:Y:S05]  /*2de0*/  BSYNC B1 ;  /* 0x0000000000017941 */ /* 0x000fea0003800000 */
.L_x_66:
[----:B-1----:R-:W-:Y:S01]  /*2df0*/  @!P4 IMAD R11, R38, R153, R10 ;  /* 0x00000099260bc224 */ /* 0x002fe200078e020a */
[----:B------:R-:W-:Y:S04]  /*2e00*/  BSSY B1, `(.L_x_68) ;  /* 0x0000006000017945 */ /* 0x000fe80003800000 */
[----:B------:R1:W-:Y:S01]  /*2e10*/  @!P4 STG.E.U8 desc[UR36][R6.64+0x18], R11 ;  /* 0x0000180b0600c986 */ /* 0x0003e2000c101124 */
[----:B------:R-:W-:Y:S05]  /*2e20*/  @P3 BRA `(.L_x_69) ;  /* 0x00000000000c3947 */ /* 0x000fea0003800000 */
[----:B------:R-:W1:Y:S02]  /*2e30*/  LDG.E.U8 R164, desc[UR36][R8.64+0x19] ;  /* 0x0000192408a47981 */ /* 0x000e64000c1e1100 */
[----:B-1----:R-:W-:-:S05]  /*2e40*/  PRMT R11, R164, 0x8880, RZ ;  /* 0x00008880a40b7816 */ /* 0x002fca00000000ff */
[----:B------:R-:W-:-:S07]  /*2e50*/  IMAD R10, R11, R152, RZ ;  /* 0x000000980b0a7224 */ /* 0x000fce00078e02ff */
.L_x_69:
[----:B------:R-:W-:Y:S05]  /*2e60*/  BSYNC B1 ;  /* 0x0000000000017941 */ /* 0x000fea0003800000 */
.L_x_68:
[----:B------:R-:W-:Y:S01]  /*2e70*/  @!P3 IMAD R39, R39, R153, R10 ;  /* 0x000000992727b224 */ /* 0x000fe200078e020a */
[----:B------:R-:W-:Y:S04]  /*2e80*/  BSSY B1, `(.L_x_70) ;  /* 0x0000006000017945 */ /* 0x000fe80003800000 */
[----:B------:R0:W-:Y:S01]  /*2e90*/  @!P3 STG.E.U8 desc[UR36][R6.64+0x19], R39 ;  /* 0x000019270600b986 */ /* 0x0001e2000c101124 */
[----:B------:R-:W-:Y:S05]  /*2ea0*/  @P5 BRA `(.L_x_71) ;  /* 0x00000000000c5947 */ /* 0x000fea0003800000 */
[----:B------:R-:W1:Y:S02]  /*2eb0*/  LDG.E.U8 R164, desc[UR36][R2.64+0x20] ;  /* 0x0000202402a47981 */ /* 0x000e64000c1e1100 */
[----:B-1----:R-:W-:-:S05]  /*2ec0*/  PRMT R11, R164, 0x8880, RZ ;  /* 0x00008880a40b7816 */ /* 0x002fca00000000ff */
[----:B------:R-:W-:-:S07]  /*2ed0*/  IMAD R10, R11, R152, RZ ;  /* 0x000000980b0a7224 */ /* 0x000fce00078e02ff */
.L_x_71:
[----:B------:R-:W-:Y:S05]  /*2ee0*/  BSYNC B1 ;  /* 0x0000000000017941 */ /* 0x000fea0003800000 */
.L_x_70:
[----:B-1----:R-:W-:Y:S01]  /*2ef0*/  @!P5 IMAD R11, R40, R153, R10 ;  /* 0x00000099280bd224 */ /* 0x002fe200078e020a */
[----:B------:R-:W-:Y:S04]  /*2f00*/  BSSY B1, `(.L_x_72) ;  /* 0x0000006000017945 */ /* 0x000fe80003800000 */
[----:B------:R1:W-:Y:S01]  /*2f10*/  @!P5 STG.E.U8 desc[UR36][R4.64+0x20], R11 ;  /* 0x0000200b0400d986 */ /* 0x0003e2000c101124 */
[----:B------:R-:W-:Y:S05]  /*2f20*/  @P2 BRA `(.L_x_73) ;  /* 0x00000000000c2947 */ /* 0x000fea0003800000 */
[----:B------:R-:W1:Y:S02]  /*2f30*/  LDG.E.U8 R164, desc[UR36][R2.64+0x21] ;  /* 0x0000212402a47981 */ /* 0x000e64000c1e1100 */
[----:B-1----:R-:W-:-:S05]  /*2f40*/  PRMT R11, R164, 0x8880, RZ ;  /* 0x00008880a40b7816 */ /* 0x002fca00000000ff */
[----:B------:R-:W-:-:S07]  /*2f50*/  IMAD R10, R11, R152, RZ ;  /* 0x000000980b0a7224 */ /* 0x000fce00078e02ff */
.L_x_73:
[----:B------:R-:W-:Y:S05]  /*2f60*/  BSYNC B1 ;  /* 0x0000000000017941 */ /* 0x000fea0003800000 */
.L_x_72:
        /* <DEDUP_REMOVED lines=11> */
.L_x_75:
[----:B------:R-:W-:Y:S05]  /*3020*/  BSYNC B1 ;  /* 0x0000000000017941 */ /* 0x000fea0003800000 */
.L_x_74:
[----:B-1----:R-:W-:Y:S01]  /*3030*/  @!P4 IMAD R11, R42, R153, R10 ;  /* 0x000000992a0bc224 */ /* 0x002fe200078e020a */
[----:B------:R-:W-:Y:S04]  /*3040*/  BSSY B1, `(.L_x_76) ;  /* 0x0000006000017945 */ /* 0x000fe80003800000 */
[----:B------:R1:W-:Y:S01]  /*3050*/  @!P4 STG.E.U8 desc[UR36][R6.64+0x20], R11 ;  /* 0x0000200b0600c986 */ /* 0x0003e2000c101124 */
[----:B------:R-:W-:Y:S05]  /*3060*/  @P3 BRA `(.L_x_77) ;  /* 0x00000000000c3947 */ /* 0x000fea0003800000 */
[----:B------:R-:W1:Y:S02]  /*3070*/  LDG.E.U8 R164, desc[UR36][R8.64+0x21] ;  /* 0x0000212408a47981 */ /* 0x000e64000c1e1100 */
[----:B-1----:R-:W-:-:S05]  /*3080*/  PRMT R11, R164, 0x8880, RZ ;  /* 0x00008880a40b7816 */ /* 0x002fca00000000ff */
[----:B------:R-:W-:-:S07]  /*3090*/  IMAD R10, R11, R152, RZ ;  /* 0x000000980b0a7224 */ /* 0x000fce00078e02ff */
.L_x_77:
[----:B------:R-:W-:Y:S05]  /*30a0*/  BSYNC B1 ;  /* 0x0000000000017941 */ /* 0x000fea0003800000 */
.L_x_76:
[----:B------:R-:W-:Y:S01]  /*30b0*/  @!P3 IMAD R43, R43, R153, R10 ;  /* 0x000000992b2bb224 */ /* 0x000fe200078e020a */
[----:B------:R-:W-:Y:S04]  /*30c0*/  BSSY B1, `(.L_x_78) ;  /* 0x0000006000017945 */ /* 0x000fe80003800000 */
[----:B------:R0:W-:Y:S01]  /*30d0*/  @!P3 STG.E.U8 desc[UR36][R6.64+0x21], R43 ;  /* 0x0000212b0600b986 */ /* 0x0001e2000c101124 */
[----:B------:R-:W-:Y:S05]  /*30e0*/  @P5 BRA `(.L_x_79) ;  /* 0x00000000000c5947 */ /* 0x000fea0003800000 */
[----:B------:R-:W1:Y:S02]  /*30f0*/  LDG.E.U8 R164, desc[UR36][R2.64+0x28] ;  /* 0x0000282402a47981 */ /* 0x000e64000c1e1100 */
[----:B-1----:R-:W-:-:S05]  /*3100*/  PRMT R11, R164, 0x8880, RZ ;  /* 0x00008880a40b7816 */ /* 0x002fca00000000ff */
[----:B------:R-:W-:-:S07]  /*3110*/  IMAD R10, R11, R152, RZ ;  /* 0x000000980b0a7224 */ /* 0x000fce00078e02ff */
.L_x_79:
[----:B------:R-:W-:Y:S05]  /*3120*/  BSYNC B1 ;  /* 0x0000000000017941 */ /* 0x000fea0003800000 */
.L_x_78:
[----:B-1----:R-:W-:Y:S01]  /*3130*/  @!P5 IMAD R11, R44, R153, R10 ;  /* 0x000000992c0bd224 */ /* 0x002fe200078e020a */
[----:B------:R-:W-:Y:S04]  /*3140*/  BSSY B1, `(.L_x_80) ;  /* 0x0000006000017945 */ /* 0x000fe80003800000 */
[----:B------:R1:W-:Y:S01]  /*3150*/  @!P5 STG.E.U8 desc[UR36][R4.64+0x28], R11 ;  /* 0x0000280b0400d986 */ /* 0x0003e2000c101124 */
[----:B------:R-:W-:Y:S05]  /*3160*/  @P2 BRA `(.L_x_81) ;  /* 0x00000000000c2947 */ /* 0x000fea0003800000 */
[----:B------:R-:W1:Y:S02]  /*3170*/  LDG.E.U8 R164, desc[UR36][R2.64+0x29] ;  /* 0x0000292402a47981 */ /* 0x000e64000c1e1100 */
[----:B-1----:R-:W-:-:S05]  /*3180*/  PRMT R11, R164, 0x8880, RZ ;  /* 0x00008880a40b7816 */ /* 0x002fca00000000ff */
[----:B------:R-:W-:-:S07]  /*3190*/  IMAD R10, R11, R152, RZ ;  /* 0x000000980b0a7224 */ /* 0x000fce00078e02ff */
.L_x_81:
[----:B------:R-:W-:Y:S05]  /*31a0*/  BSYNC B1 ;  /* 0x0000000000017941 */ /* 0x000fea0003800000 */
.L_x_80:
        /* <DEDUP_REMOVED lines=11> */
.L_x_83:
[----:B------:R-:W-:Y:S05]  /*3260*/  BSYNC B1 ;  /* 0x0000000000017941 */ /* 0x000fea0003800000 */
.L_x_82:
[----:B-1----:R-:W-:Y:S01]  /*3270*/  @!P4 IMAD R11, R46, R153, R10 ;  /* 0x000000992e0bc224 */ /* 0x002fe200078e020a */
[----:B------:R-:W-:Y:S04]  /*3280*/  BSSY B1, `(.L_x_84) ;  /* 0x0000006000017945 */ /* 0x000fe80003800000 */
[----:B------:R1:W-:Y:S01]  /*3290*/  @!P4 STG.E.U8 desc[UR36][R6.64+0x28], R11 ;  /* 0x0000280b0600c986 */ /* 0x0003e2000c101124 */
[----:B------:R-:W-:Y:S05]  /*32a0*/  @P3 BRA `(.L_x_85) ;  /* 0x00000000000c3947 */ /* 0x000fea0003800000 */
[----:B------:R-:W1:Y:S02]  /*32b0*/  LDG.E.U8 R164, desc[UR36][R8.64+0x29] ;  /* 0x0000292408a47981 */ /* 0x000e64000c1e1100 */
[----:B-1----:R-:W-:-:S05]  /*32c0*/  PRMT R11, R164, 0x8880, RZ ;  /* 0x00008880a40b7816 */ /* 0x002fca00000000ff */
[----:B------:R-:W-:-:S07]  /*32d0*/  IMAD R10, R11, R152, RZ ;  /* 0x000000980b0a7224 */ /* 0x000fce00078e02ff */
.L_x_85:
[----:B------:R-:W-:Y:S05]  /*32e0*/  BSYNC B1 ;  /* 0x0000000000017941 */ /* 0x000fea0003800000 */
.L_x_84:
[----:B------:R-:W-:Y:S01]  /*32f0*/  @!P3 IMAD R47, R47, R153, R10 ;  /* 0x000000992f2fb224 */ /* 0x000fe200078e020a */
[----:B------:R-:W-:Y:S04]  /*3300*/  BSSY B1, `(.L_x_86) ;  /* 0x0000006000017945 */ /* 0x000fe80003800000 */
[----:B------:R0:W-:Y:S01]  /*3310*/  @!P3 STG.E.U8 desc[UR36][R6.64+0x29], R47 ;  /* 0x0000292f0600b986 */ /* 0x0001e2000c101124 */
[----:B------:R-:W-:Y:S05]  /*3320*/  @P5 BRA `(.L_x_87) ;  /* 0x00000000000c5947 */ /* 0x000fea0003800000 */
[----:B------:R-:W1:Y:S02]  /*3330*/  LDG.E.U8 R164, desc[UR36][R2.64+0x30] ;  /* 0x0000302402a47981 */ /* 0x000e64000c1e1100 */
[----:B-1----:R-:W-:-:S05]  /*3340*/  PRMT R11, R164, 0x8880, RZ ;  /* 0x00008880a40b7816 */ /* 0x002fca00000000ff */
[----:B------:R-:W-:-:S07]  /*3350*/  IMAD R10, R11, R152, RZ ;  /* 0x000000980b0a7224 */ /* 0x000fce00078e02ff */
.L_x_87:
[----:B------:R-:W-:Y:S05]  /*3360*/  BSYNC B1 ;  /* 0x0000000000017941 */ /* 0x000fea0003800000 */
.L_x_86:
[----:B-1----:R-:W-:Y:S01]  /*3370*/  @!P5 IMAD R11, R48, R153, R10 ;  /* 0x00000099300bd224 */ /* 0x002fe200078e020a */
[----:B------:R-:W-:Y:S04]  /*3380*/  BSSY B1, `(.L_x_88) ;  /* 0x0000006000017945 */ /* 0x000fe80003800000 */
[----:B------:R1:W-:Y:S01]  /*3390*/  @!P5 STG.E.U8 desc[UR36][R4.64+0x30], R11 ;  /* 0x0000300b0400d986 */ /* 0x0003e2000c101124 */
[----:B------:R-:W-:Y:S05]  /*33a0*/  @P2 BRA `(.L_x_89) ;  /* 0x00000000000c2947 */ /* 0x000fea0003800000 */
[----:B------:R-:W1:Y:S02]  /*33b0*/  LDG.E.U8 R164, desc[UR36][R2.64+0x31] ;  /* 0x0000312402a47981 */ /* 0x000e64000c1e1100 */
[----:B-1----:R-:W-:-:S05]  /*33c0*/  PRMT R11, R164, 0x8880, RZ ;  /* 0x00008880a40b7816 */ /* 0x002fca00000000ff */
[----:B------:R-:W-:-:S07]  /*33d0*/  IMAD R10, R11, R152, RZ ;  /* 0x000000980b0a7224 */ /* 0x000fce00078e02ff */
.L_x_89:
[----:B------:R-:W-:Y:S05]  /*33e0*/  BSYNC B1 ;  /* 0x0000000000017941 */ /* 0x000fea0003800000 */
.L_x_88:
        /* <DEDUP_REMOVED lines=11> */
.L_x_91:
[----:B------:R-:W-:Y:S05]  /*34a0*/  BSYNC B1 ;  /* 0x0000000000017941 */ /* 0x000fea0003800000 */
.L_x_90:
[----:B-1----:R-:W-:Y:S01]  /*34b0*/  @!P4 IMAD R11, R50, R153, R10 ;  /* 0x00000099320bc224 */ /* 0x002fe200078e020a */
[----:B------:R-:W-:Y:S04]  /*34c0*/  BSSY B1, `(.L_x_92) ;  /* 0x0000006000017945 */ /* 0x000fe80003800000 */
[----:B------:R1:W-:Y:S01]  /*34d0*/  @!P4 STG.E.U8 desc[UR36][R6.64+0x30], R11 ;  /* 0x0000300b0600c986 */ /* 0x0003e2000c101124 */
[----:B------:R-:W-:Y:S05]  /*34e0*/  @P3 BRA `(.L_x_93) ;  /* 0x00000000000c3947 */ /* 0x000fea0003800000 */
[----:B------:R-:W1:Y:S02]  /*34f0*/  LDG.E.U8 R164, desc[UR36][R8.64+0x31] ;  /* 0x0000312408a47981 */ /* 0x000e64000c1e1100 */
[----:B-1----:R-:W-:-:S05]  /*3500*/  PRMT R11, R164, 0x8880, RZ ;  /* 0x00008880a40b7816 */ /* 0x002fca00000000ff */
[----:B------:R-:W-:-:S07]  /*3510*/  IMAD R10, R11, R152, RZ ;  /* 0x000000980b0a7224 */ /* 0x000fce00078e02ff */
.L_x_93:
[----:B------:R-:W-:Y:S05]  /*3520*/  BSYNC B1 ;  /* 0x0000000000017941 */ /* 0x000fea0003800000 */
.L_x_92:
[----:B------:R-:W-:Y:S01]  /*3530*/  @!P3 IMAD R51, R51, R153, R10 ;  /* 0x000000993333b224 */ /* 0x000fe200078e020a */
[----:B------:R-:W-:Y:S04]  /*3540*/  BSSY B1, `(.L_x_94) ;  /* 0x0000006000017945 */ /* 0x000fe80003800000 */
[----:B------:R0:W-:Y:S01]  /*3550*/  @!P3 STG.E.U8 desc[UR36][R6.64+0x31], R51 ;  /* 0x000031330600b986 */ /* 0x0001e2000c101124 */
[----:B------:R-:W-:Y:S05]  /*3560*/  @P5 BRA `(.L_x_95) ;  /* 0x00000000000c5947 */ /* 0x000fea0003800000 */
[----:B------:R-:W1:Y:S02]  /*3570*/  LDG.E.U8 R164, desc[UR36][R2.64+0x38] ;  /* 0x0000382402a47981 */ /* 0x000e64000c1e1100 */
[----:B-1----:R-:W-:-:S05]  /*3580*/  PRMT R11, R164, 0x8880, RZ ;  /* 0x00008880a40b7816 */ /* 0x002fca00000000ff */
[----:B------:R-:W-:-:S07]  /*3590*/  IMAD R10, R11, R152, RZ ;  /* 0x000000980b0a7224 */ /* 0x000fce00078e02ff */
.L_x_95:
[----:B------:R-:W-:Y:S05]  /*35a0*/  BSYNC B1 ;  /* 0x0000000000017941 */ /* 0x000fea0003800000 */
.L_x_94:
[----:B-1----:R-:W-:Y:S01]  /*35b0*/  @!P5 IMAD R11, R52, R153, R10 ;  /* 0x00000099340bd224 */ /* 0x002fe200078e020a */
[----:B------:R-:W-:Y:S04]  /*35c0*/  BSSY B1, `(.L_x_96) ;  /* 0x0000006000017945 */ /* 0x000fe80003800000 */
[----:B------:R1:W-:Y:S01]  /*35d0*/  @!P5 STG.E.U8 desc[UR36][R4.64+0x38], R11 ;  /* 0x0000380b0400d986 */ /* 0x0003e2000c101124 */
[----:B------:R-:W-:Y:S05]  /*35e0*/  @P2 BRA `(.L_x_97) ;  /* 0x00000000000c2947 */ /* 0x000fea0003800000 */
[----:B------:R-:W1:Y:S02]  /*35f0*/  LDG.E.U8 R164, desc[UR36][R2.64+0x39] ;  /* 0x0000392402a47981 */ /* 0x000e64000c1e1100 */
[----:B-1----:R-:W-:-:S05]  /*3600*/  PRMT R11, R164, 0x8880, RZ ;  /* 0x00008880a40b7816 */ /* 0x002fca00000000ff */
[----:B------:R-:W-:-:S07]  /*3610*/  IMAD R10, R11, R152, RZ ;  /* 0x000000980b0a7224 */ /* 0x000fce00078e02ff */
.L_x_97:
[----:B------:R-:W-:Y:S05]  /*3620*/  BSYNC B1 ;  /* 0x0000000000017941 */ /* 0x000fea0003800000 */
.L_x_96:
        /* <DEDUP_REMOVED lines=11> */
.L_x_99:
[----:B------:R-:W-:Y:S05]  /*36e0*/  BSYNC B1 ;  /* 0x0000000000017941 */ /* 0x000fea0003800000 */
.L_x_98:
[----:B-1----:R-:W-:Y:S01]  /*36f0*/  @!P4 IMAD R11, R54, R153, R10 ;  /* 0x00000099360bc224 */ /* 0x002fe200078e020a */
[----:B------:R-:W-:Y:S04]  /*3700*/  BSSY B1, `(.L_x_100) ;  /* 0x0000006000017945 */ /* 0x000fe80003800000 */
[----:B------:R1:W-:Y:S01]  /*3710*/  @!P4 STG.E.U8 desc[UR36][R6.64+0x38], R11 ;  /* 0x0000380b0600c986 */ /* 0x0003e2000c101124 */
[----:B------:R-:W-:Y:S05]  /*3720*/  @P3 BRA `(.L_x_101) ;  /* 0x00000000000c3947 */ /* 0x000fea0003800000 */
[----:B------:R-:W1:Y:S02]  /*3730*/  LDG.E.U8 R164, desc[UR36][R8.64+0x39] ;  /* 0x0000392408a47981 */ /* 0x000e64000c1e1100 */
[----:B-1----:R-:W-:-:S05]  /*3740*/  PRMT R11, R164, 0x8880, RZ ;  /* 0x00008880a40b7816 */ /* 0x002fca00000000ff */
[----:B------:R-:W-:-:S07]  /*3750*/  IMAD R10, R11, R152, RZ ;  /* 0x000000980b0a7224 */ /* 0x000fce00078e02ff */
.L_x_101:
[----:B------:R-:W-:Y:S05]  /*3760*/  BSYNC B1 ;  /* 0x0000000000017941 */ /* 0x000fea0003800000 */
.L_x_100:
[----:B------:R-:W-:Y:S01]  /*3770*/  @!P3 IMAD R55, R55, R153, R10 ;  /* 0x000000993737b224 */ /* 0x000fe200078e020a */
[----:B------:R-:W-:Y:S04]  /*3780*/  BSSY B1, `(.L_x_102) ;  /* 0x0000006000017945 */ /* 0x000fe80003800000 */
[----:B------:R0:W-:Y:S01]  /*3790*/  @!P3 STG.E.U8 desc[UR36][R6.64+0x39], R55 ;  /* 0x000039370600b986 */ /* 0x0001e2000c101124 */
[----:B------:R-:W-:Y:S05]  /*37a0*/  @P5 BRA `(.L_x_103) ;  /* 0x00000000000c5947 */ /* 0x000fea0003800000 */
[----:B------:R-:W1:Y:S02]  /*37b0*/  LDG.E.U8 R164, desc[UR36][R2.64+0x40] ;  /* 0x0000402402a47981 */ /* 0x000e64000c1e1100 */
[----:B-1----:R-:W-:-:S05]  /*37c0*/  PRMT R11, R164, 0x8880, RZ ;  /* 0x00008880a40b7816 */ /* 0x002fca00000000ff */
[----:B------:R-:W-:-:S07]  /*37d0*/  IMAD R10, R11, R152, RZ ;  /* 0x000000980b0a7224 */ /* 0x000fce00078e02ff */
.L_x_103:
[----:B------:R-:W-:Y:S05]  /*37e0*/  BSYNC B1 ;  /* 0x0000000000017941 */ /* 0x000fea0003800000 */
.L_x_102:
[----:B-1----:R-:W-:Y:S01]  /*37f0*/  @!P5 IMAD R11, R56, R153, R10 ;  /* 0x00000099380bd224 */ /* 0x002fe200078e020a */
[----:B------:R-:W-:Y:S04]  /*3800*/  BSSY B1, `(.L_x_104) ;  /* 0x0000006000017945 */ /* 0x000fe80003800000 */
[----:B------:R1:W-:Y:S01]  /*3810*/  @!P5 STG.E.U8 desc[UR36][R4.64+0x40], R11 ;  /* 0x0000400b0400d986 */ /* 0x0003e2000c101124 */
[----:B------:R-:W-:Y:S05]  /*3820*/  @P2 BRA `(.L_x_105) ;  /* 0x00000000000c2947 */ /* 0x000fea0003800000 */
[----:B------:R-:W1:Y:S02]  /*3830*/  LDG.E.U8 R164, desc[UR36][R2.64+0x41] ;  /* 0x0000412402a47981 */ /* 0x000e64000c1e1100 */
[----:B-1----:R-:W-:-:S05]  /*3840*/  PRMT R11, R164, 0x8880, RZ ;  /* 0x00008880a40b7816 */ /* 0x002fca00000000ff */
[----:B------:R-:W-:-:S07]  /*3850*/  IMAD R10, R11, R152, RZ ;  /* 0x000000980b0a7224 */ /* 0x000fce00078e02ff */
.L_x_105:
[----:B------:R-:W-:Y:S05]  /*3860*/  BSYNC B1 ;  /* 0x0000000000017941 */ /* 0x000fea0003800000 */
.L_x_104:
        /* <DEDUP_REMOVED lines=11> */
.L_x_107:
[----:B------:R-:W-:Y:S05]  /*3920*/  BSYNC B1 ;  /* 0x0000000000017941 */ /* 0x000fea0003800000 */
.L_x_106:
[----:B-1----:R-:W-:Y:S01]  /*3930*/  @!P4 IMAD R11, R58, R153, R10 ;  /* 0x000000993a0bc224 */ /* 0x002fe200078e020a */
[----:B------:R-:W-:Y:S04]  /*3940*/  BSSY B1, `(.L_x_108) ;  /* 0x0000006000017945 */ /* 0x000fe80003800000 */
[----:B------:R1:W-:Y:S01]  /*3950*/  @!P4 STG.E.U8 desc[UR36][R6.64+0x40], R11 ;  /* 0x0000400b0600c986 */ /* 0x0003e2000c101124 */
[----:B------:R-:W-:Y:S05]  /*3960*/  @P3 BRA `(.L_x_109) ;  /* 0x00000000000c3947 */ /* 0x000fea0003800000 */
[----:B------:R-:W1:Y:S02]  /*3970*/  LDG.E.U8 R164, desc[UR36][R8.64+0x41] ;  /* 0x0000412408a47981 */ /* 0x000e64000c1e1100 */
[----:B-1----:R-:W-:-:S05]  /*3980*/  PRMT R11, R164, 0x8880, RZ ;  /* 0x00008880a40b7816 */ /* 0x002fca00000000ff */
[----:B------:R-:W-:-:S07]  /*3990*/  IMAD R10, R11, R152, RZ ;  /* 0x000000980b0a7224 */ /* 0x000fce00078e02ff */
.L_x_109:
[----:B------:R-:W-:Y:S05]  /*39a0*/  BSYNC B1 ;  /* 0x0000000000017941 */ /* 0x000fea0003800000 */
.L_x_108:
[----:B------:R-:W-:Y:S01]  /*39b0*/  @!P3 IMAD R59, R59, R153, R10 ;  /* 0x000000993b3bb224 */ /* 0x000fe200078e020a */
[----:B------:R-:W-:Y:S04]  /*39c0*/  BSSY B1, `(.L_x_110) ;  /* 0x0000006000017945 */ /* 0x000fe80003800000 */
[----:B------:R0:W-:Y:S01]  /*39d0*/  @!P3 STG.E.U8 desc[UR36][R6.64+0x41], R59 ;  /* 0x0000413b0600b986 */ /* 0x0001e2000c101124 */
[----:B------:R-:W-:Y:S05]  /*39e0*/  @P5 BRA `(.L_x_111) ;  /* 0x00000000000c5947 */ /* 0x000fea0003800000 */
[----:B------:R-:W1:Y:S02]  /*39f0*/  LDG.E.U8 R164, desc[UR36][R2.64+0x48] ;  /* 0x0000482402a47981 */ /* 0x000e64000c1e1100 */
[----:B-1----:R-:W-:-:S05]  /*3a00*/  PRMT R11, R164, 0x8880, RZ ;  /* 0x00008880a40b7816 */ /* 0x002fca00000000ff */
[----:B------:R-:W-:-:S07]  /*3a10*/  IMAD R10, R11, R152, RZ ;  /* 0x000000980b0a7224 */ /* 0x000fce00078e02ff */
.L_x_111:
[----:B------:R-:W-:Y:S05]  /*3a20*/  BSYNC B1 ;  /* 0x0000000000017941 */ /* 0x000fea0003800000 */
.L_x_110:
[----:B-1----:R-:W-:Y:S01]  /*3a30*/  @!P5 IMAD R11, R60, R153, R10 ;  /* 0x000000993c0bd224 */ /* 0x002fe200078e020a */
[----:B------:R-:W-:Y:S04]  /*3a40*/  BSSY B1, `(.L_x_112) ;  /* 0x0000006000017945 */ /* 0x000fe80003800000 */
[----:B------:R1:W-:Y:S01]  /*3a50*/  @!P5 STG.E.U8 desc[UR36][R4.64+0x48], R11 ;  /* 0x0000480b0400d986 */ /* 0x0003e2000c101124 */
[----:B------:R-:W-:Y:S05]  /*3a60*/  @P2 BRA `(.L_x_113) ;  /* 0x00000000000c2947 */ /* 0x000fea0003800000 */
[----:B------:R-:W1:Y:S02]  /*3a70*/  LDG.E.U8 R164, desc[UR36][R2.64+0x49] ;  /* 0x0000492402a47981 */ /* 0x000e64000c1e1100 */
[----:B-1----:R-:W-:-:S05]  /*3a80*/  PRMT R11, R164, 0x8880, RZ ;  /* 0x00008880a40b7816 */ /* 0x002fca00000000ff */
[----:B------:R-:W-:-:S07]  /*3a90*/  IMAD R10, R11, R152, RZ ;  /* 0x000000980b0a7224 */ /* 0x000fce00078e02ff */
.L_x_113:
[----:B------:R-:W-:Y:S05]  /*3aa0*/  BSYNC B1 ;  /* 0x0000000000017941 */ /* 0x000fea0003800000 */
.L_x_112:
        /* <DEDUP_REMOVED lines=11> */
.L_x_115:
[----:B------:R-:W-:Y:S05]  /*3b60*/  BSYNC B1 ;  /* 0x0000000000017941 */ /* 0x000fea0003800000 */
.L_x_114:
[----:B-1----:R-:W-:Y:S01]  /*3b70*/  @!P4 IMAD R11, R62, R153, R10 ;  /* 0x000000993e0bc224 */ /* 0x002fe200078e020a */
[----:B------:R-:W-:Y:S04]  /*3b80*/  BSSY B1, `(.L_x_116) ;  /* 0x0000006000017945 */ /* 0x000fe80003800000 */
[----:B------:R1:W-:Y:S01]  /*3b90*/  @!P4 STG.E.U8 desc[UR36][R6.64+0x48], R11 ;  /* 0x0000480b0600c986 */ /* 0x0003e2000c101124 */
[----:B------:R-:W-:Y:S05]  /*3ba0*/  @P3 BRA `(.L_x_117) ;  /* 0x00000000000c3947 */ /* 0x000fea0003800000 */
[----:B------:R-:W1:Y:S02]  /*3bb0*/  LDG.E.U8 R164, desc[UR36][R8.64+0x49] ;  /* 0x0000492408a47981 */ /* 0x000e64000c1e1100 */
[----:B-1----:R-:W-:-:S05]  /*3bc0*/  PRMT R11, R164, 0x8880, RZ ;  /* 0x00008880a40b7816 */ /* 0x002fca00000000ff */
[----:B------:R-:W-:-:S07]  /*3bd0*/  IMAD R10, R11, R152, RZ ;  /* 0x000000980b0a7224 */ /* 0x000fce00078e02ff */
.L_x_117:
[----:B------:R-:W-:Y:S05]  /*3be0*/  BSYNC B1 ;  /* 0x0000000000017941 */ /* 0x000fea0003800000 */
.L_x_116:
[----:B------:R-:W-:Y:S01]  /*3bf0*/  @!P3 IMAD R63, R63, R153, R10 ;  /* 0x000000993f3fb224 */ /* 0x000fe200078e020a */
[----:B------:R-:W-:Y:S04]  /*3c00*/  BSSY B1, `(.L_x_118) ;  /* 0x0000006000017945 */ /* 0x000fe80003800000 */
[----:B------:R0:W-:Y:S01]  /*3c10*/  @!P3 STG.E.U8 desc[UR36][R6.64+0x49], R63 ;  /* 0x0000493f0600b986 */ /* 0x0001e2000c101124 */
[----:B------:R-:W-:Y:S05]  /*3c20*/  @P5 BRA `(.L_x_119) ;  /* 0x00000000000c5947 */ /* 0x000fea0003800000 */
[----:B------:R-:W1:Y:S02]  /*3c30*/  LDG.E.U8 R164, desc[UR36][R2.64+0x50] ;  /* 0x0000502402a47981 */ /* 0x000e64000c1e1100 */
[----:B-1----:R-:W-:-:S05]  /*3c40*/  PRMT R11, R164, 0x8880, RZ ;  /* 0x00008880a40b7816 */ /* 0x002fca00000000ff */
[----:B------:R-:W-:-:S07]  /*3c50*/  IMAD R10, R11, R152, RZ ;  /* 0x000000980b0a7224 */ /* 0x000fce00078e02ff */
.L_x_119:
[----:B------:R-:W-:Y:S05]  /*3c60*/  BSYNC B1 ;  /* 0x0000000000017941 */ /* 0x000fea0003800000 */
.L_x_118:
[----:B-1----:R-:W-:Y:S01]  /*3c70*/  @!P5 IMAD R11, R64, R153, R10 ;  /* 0x00000099400bd224 */ /* 0x002fe200078e020a */
[----:B------:R-:W-:Y:S04]  /*3c80*/  BSSY B1, `(.L_x_120) ;  /* 0x0000006000017945 */ /* 0x000fe80003800000 */
[----:B------:R1:W-:Y:S01]  /*3c90*/  @!P5 STG.E.U8 desc[UR36][R4.64+0x50], R11 ;  /* 0x0000500b0400d986 */ /* 0x0003e2000c101124 */
[----:B------:R-:W-:Y:S05]  /*3ca0*/  @P2 BRA `(.L_x_121) ;  /* 0x00000000000c2947 */ /* 0x000fea0003800000 */
[----:B------:R-:W1:Y:S02]  /*3cb0*/  LDG.E.U8 R164, desc[UR36][R2.64+0x51] ;  /* 0x0000512402a47981 */ /* 0x000e64000c1e1100 */
[----:B-1----:R-:W-:-:S05]  /*3cc0*/  PRMT R11, R164, 0x8880, RZ ;  /* 0x00008880a40b7816 */ /* 0x002fca00000000ff */
[----:B------:R-:W-:-:S07]  /*3cd0*/  IMAD R10, R11, R152, RZ ;  /* 0x000000980b0a7224 */ /* 0x000fce00078e02ff */
.L_x_121:
[----:B------:R-:W-:Y:S05]  /*3ce0*/  BSYNC B1 ;  /* 0x0000000000017941 */ /* 0x000fea0003800000 */
.L_x_120:
        /* <DEDUP_REMOVED lines=11> */
.L_x_123:
[----:B------:R-:W-:Y:S05]  /*3da0*/  BSYNC B1 ;  /* 0x0000000000017941 */ /* 0x000fea0003800000 */
.L_x_122:
[----:B-1----:R-:W-:Y:S01]  /*3db0*/  @!P4 IMAD R11, R66, R153, R10 ;  /* 0x00000099420bc224 */ /* 0x002fe200078e020a */
[----:B------:R-:W-:Y:S04]  /*3dc0*/  BSSY B1, `(.L_x_124) ;  /* 0x0000006000017945 */ /* 0x000fe80003800000 */
[----:B------:R1:W-:Y:S01]  /*3dd0*/  @!P4 STG.E.U8 desc[UR36][R6.64+0x50], R11 ;  /* 0x0000500b0600c986 */ /* 0x0003e2000c101124 */
[----:B------:R-:W-:Y:S05]  /*3de0*/  @P3 BRA `(.L_x_125) ;  /* 0x00000000000c3947 */ /* 0x000fea0003800000 */
[----:B------:R-:W1:Y:S02]  /*3df0*/  LDG.E.U8 R164, desc[UR36][R8.64+0x51] ;  /* 0x0000512408a47981 */ /* 0x000e64000c1e1100 */
[----:B-1----:R-:W-:-:S05]  /*3e00*/  PRMT R11, R164, 0x8880, RZ ;  /* 0x00008880a40b7816 */ /* 0x002fca00000000ff */
[----:B------:R-:W-:-:S07]  /*3e10*/  IMAD R10, R11, R152, RZ ;  /* 0x000000980b0a7224 */ /* 0x000fce00078e02ff */
.L_x_125:
[----:B------:R-:W-:Y:S05]  /*3e20*/  BSYNC B1 ;  /* 0x0000000000017941 */ /* 0x000fea0003800000 */
.L_x_124:
[----:B------:R-:W-:Y:S01]  /*3e30*/  @!P3 IMAD R67, R67, R153, R10 ;  /* 0x000000994343b224 */ /* 0x000fe200078e020a */
[----:B------:R-:W-:Y:S04]  /*3e40*/  BSSY B1, `(.L_x_126) ;  /* 0x0000006000017945 */ /* 0x000fe80003800000 */
[----:B------:R0:W-:Y:S01]  /*3e50*/  @!P3 STG.E.U8 desc[UR36][R6.64+0x51], R67 ;  /* 0x000051430600b986 */ /* 0x0001e2000c101124 */
[----:B------:R-:W-:Y:S05]  /*3e60*/  @P5 BRA `(.L_x_127) ;  /* 0x00000000000c5947 */ /* 0x000fea0003800000 */
[----:B------:R-:W1:Y:S02]  /*3e70*/  LDG.E.U8 R164, desc[UR36][R2.64+0x58] ;  /* 0x0000582402a47981 */ /* 0x000e64000c1e1100 */
[----:B-1----:R-:W-:-:S05]  /*3e80*/  PRMT R11, R164, 0x8880, RZ ;  /* 0x00008880a40b7816 */ /* 0x002fca00000000ff */
[----:B------:R-:W-:-:S07]  /*3e90*/  IMAD R10, R11, R152, RZ ;  /* 0x000000980b0a7224 */ /* 0x000fce00078e02ff */
.L_x_127:
[----:B------:R-:W-:Y:S05]  /*3ea0*/  BSYNC B1 ;  /* 0x0000000000017941 */ /* 0x000fea0003800000 */
.L_x_126:
[----:B-1----:R-:W-:Y:S01]  /*3eb0*/  @!P5 IMAD R11, R68, R153, R10 ;  /* 0x00000099440bd224 */ /* 0x002fe200078e020a */
[----:B------:R-:W-:Y:S04]  /*3ec0*/  BSSY B1, `(.L_x_128) ;  /* 0x0000006000017945 */ /* 0x000fe80003800000 */
[----:B------:R1:W-:Y:S01]  /*3ed0*/  @!P5 STG.E.U8 desc[UR36][R4.64+0x58], R11 ;  /* 0x0000580b0400d986 */ /* 0x0003e2000c101124 */
[----:B------:R-:W-:Y:S05]  /*3ee0*/  @P2 BRA `(.L_x_129) ;  /* 0x00000000000c2947 */ /* 0x000fea0003800000 */
[----:B------:R-:W1:Y:S02]  /*3ef0*/  LDG.E.U8 R164, desc[UR36][R2.64+0x59] ;  /* 0x0000592402a47981 */ /* 0x000e64000c1e1100 */
[----:B-1----:R-:W-:-:S05]  /*3f00*/  PRMT R11, R164, 0x8880, RZ ;  /* 0x00008880a40b7816 */ /* 0x002fca00000000ff */
[----:B------:R-:W-:-:S07]  /*3f10*/  IMAD R10, R11, R152, RZ ;  /* 0x000000980b0a7224 */ /* 0x000fce00078e02ff */
.L_x_129:
[----:B------:R-:W-:Y:S05]  /*3f20*/  BSYNC B1 ;  /* 0x0000000000017941 */ /* 0x000fea0003800000 */
.L_x_128:
        /* <DEDUP_REMOVED lines=11> */
.L_x_131:
[----:B------:R-:W-:Y:S05]  /*3fe0*/  BSYNC B1 ;  /* 0x0000000000017941 */ /* 0x000fea0003800000 */
.L_x_130:
[----:B-1----:R-:W-:Y:S01]  /*3ff0*/  @!P4 IMAD R11, R70, R153, R10 ;  /* 0x00000099460bc224 */ /* 0x002fe200078e020a */
[----:B------:R-:W-:Y:S04]  /*4000*/  BSSY B1, `(.L_x_132) ;  /* 0x0000006000017945 */ /* 0x000fe80003800000 */
[----:B------:R1:W-:Y:S01]  /*4010*/  @!P4 STG.E.U8 desc[UR36][R6.64+0x58], R11 ;  /* 0x0000580b0600c986 */ /* 0x0003e2000c101124 */
[----:B------:R-:W-:Y:S05]  /*4020*/  @P3 BRA `(.L_x_133) ;  /* 0x00000000000c3947 */ /* 0x000fea0003800000 */
[----:B------:R-:W1:Y:S02]  /*4030*/  LDG.E.U8 R164, desc[UR36][R8.64+0x59] ;  /* 0x0000592408a47981 */ /* 0x000e64000c1e1100 */
[----:B-1----:R-:W-:-:S05]  /*4040*/  PRMT R11, R164, 0x8880, RZ ;  /* 0x00008880a40b7816 */ /* 0x002fca00000000ff */
[----:B------:R-:W-:-:S07]  /*4050*/  IMAD R10, R11, R152, RZ ;  /* 0x000000980b0a7224 */ /* 0x000fce00078e02ff */
.L_x_133:
[----:B------:R-:W-:Y:S05]  /*4060*/  BSYNC B1 ;  /* 0x0000000000017941 */ /* 0x000fea0003800000 */
.L_x_132:
[----:B------:R-:W-:Y:S01]  /*4070*/  @!P3 IMAD R71, R71, R153, R10 ;  /* 0x000000994747b224 */ /* 0x000fe200078e020a */
[----:B------:R-:W-:Y:S04]  /*4080*/  BSSY B1, `(.L_x_134) ;  /* 0x0000006000017945 */ /* 0x000fe80003800000 */
[----:B------:R0:W-:Y:S01]  /*4090*/  @!P3 STG.E.U8 desc[UR36][R6.64+0x59], R71 ;  /* 0x000059470600b986 */ /* 0x0001e2000c101124 */
[----:B------:R-:W-:Y:S05]  /*40a0*/  @P5 BRA `(.L_x_135) ;  /* 0x00000000000c5947 */ /* 0x000fea0003800000 */
[----:B------:R-:W1:Y:S02]  /*40b0*/  LDG.E.U8 R164, desc[UR36][R2.64+0x60] ;  /* 0x0000602402a47981 */ /* 0x000e64000c1e1100 */
[----:B-1----:R-:W-:-:S05]  /*40c0*/  PRMT R11, R164, 0x8880, RZ ;  /* 0x00008880a40b7816 */ /* 0x002fca00000000ff */
[----:B------:R-:W-:-:S07]  /*40d0*/  IMAD R10, R11, R152, RZ ;  /* 0x000000980b0a7224 */ /* 0x000fce00078e02ff */
.L_x_135:
[----:B------:R-:W-:Y:S05]  /*40e0*/  BSYNC B1 ;  /* 0x0000000000017941 */ /* 0x000fea0003800000 */
.L_x_134:
[----:B-1----:R-:W-:Y:S01]  /*40f0*/  @!P5 IMAD R11, R72, R153, R10 ;  /* 0x00000099480bd224 */ /* 0x002fe200078e020a */
[----:B------:R-:W-:Y:S04]  /*4100*/  BSSY B1, `(.L_x_136) ;  /* 0x0000006000017945 */ /* 0x000fe80003800000 */
[----:B------:R1:W-:Y:S01]  /*4110*/  @!P5 STG.E.U8 desc[UR36][R4.64+0x60], R11 ;  /* 0x0000600b0400d986 */ /* 0x0003e2000c101124 */
[----:B------:R-:W-:Y:S05]  /*4120*/  @P2 BRA `(.L_x_137) ;  /* 0x00000000000c2947 */ /* 0x000fea0003800000 */
[----:B------:R-:W1:Y:S02]  /*4130*/  LDG.E.U8 R164, desc[UR36][R2.64+0x61] ;  /* 0x0000612402a47981 */ /* 0x000e64000c1e1100 */
[----:B-1----:R-:W-:-:S05]  /*4140*/  PRMT R11, R164, 0x8880, RZ ;  /* 0x00008880a40b7816 */ /* 0x002fca00000000ff */
[----:B------:R-:W-:-:S07]  /*4150*/  IMAD R10, R11, R152, RZ ;  /* 0x000000980b0a7224 */ /* 0x000fce00078e02ff */
.L_x_137:
[----:B------:R-:W-:Y:S05]  /*4160*/  BSYNC B1 ;  /* 0x0000000000017941 */ /* 0x000fea0003800000 */
.L_x_136:
        /* <DEDUP_REMOVED lines=11> */
.L_x_139:
[----:B------:R-:W-:Y:S05]  /*4220*/  BSYNC B1 ;  /* 0x0000000000017941 */ /* 0x000fea0003800000 */
.L_x_138:
[----:B-1----:R-:W-:Y:S01]  /*4230*/  @!P4 IMAD R11, R74, R153, R10 ;  /* 0x000000994a0bc224 */ /* 0x002fe200078e020a */
[----:B------:R-:W-:Y:S04]  /*4240*/  BSSY B1, `(.L_x_140) ;  /* 0x0000006000017945 */ /* 0x000fe80003800000 */
[----:B------:R1:W-:Y:S01]  /*4250*/  @!P4 STG.E.U8 desc[UR36][R6.64+0x60], R11 ;  /* 0x0000600b0600c986 */ /* 0x0003e2000c101124 */
[----:B------:R-:W-:Y:S05]  /*4260*/  @P3 BRA `(.L_x_141) ;  /* 0x00000000000c3947 */ /* 0x000fea0003800000 */
[----:B------:R-:W1:Y:S02]  /*4270*/  LDG.E.U8 R164, desc[UR36][R8.64+0x61] ;  /* 0x0000612408a47981 */ /* 0x000e64000c1e1100 */
[----:B-1----:R-:W-:-:S05]  /*4280*/  PRMT R11, R164, 0x8880, RZ ;  /* 0x00008880a40b7816 */ /* 0x002fca00000000ff */
[----:B------:R-:W-:-:S07]  /*4290*/  IMAD R10, R11, R152, RZ ;  /* 0x000000980b0a7224 */ /* 0x000fce00078e02ff */
.L_x_141:
[----:B------:R-:W-:Y:S05]  /*42a0*/  BSYNC B1 ;  /* 0x0000000000017941 */ /* 0x000fea0003800000 */
.L_x_140:
[----:B------:R-:W-:Y:S01]  /*42b0*/  @!P3 IMAD R75, R75, R153, R10 ;  /* 0x000000994b4bb224 */ /* 0x000fe200078e020a */
[----:B------:R-:W-:Y:S04]  /*42c0*/  BSSY B1, `(.L_x_142) ;  /* 0x0000006000017945 */ /* 0x000fe80003800000 */
[----:B------:R0:W-:Y:S01]  /*42d0*/  @!P3 STG.E.U8 desc[UR36][R6.64+0x61], R75 ;  /* 0x0000614b0600b986 */ /* 0x0001e2000c101124 */
[----:B------:R-:W-:Y:S05]  /*42e0*/  @P5 BRA `(.L_x_143) ;  /* 0x00000000000c5947 */ /* 0x000fea0003800000 */
[----:B------:R-:W1:Y:S02]  /*42f0*/  LDG.E.U8 R164, desc[UR36][R2.64+0x68] ;  /* 0x0000682402a47981 */ /* 0x000e64000c1e1100 */
[----:B-1----:R-:W-:-:S05]  /*4300*/  PRMT R11, R164, 0x8880, RZ ;  /* 0x00008880a40b7816 */ /* 0x002fca00000000ff */
[----:B------:R-:W-:-:S07]  /*4310*/  IMAD R10, R11, R152, RZ ;  /* 0x000000980b0a7224 */ /* 0x000fce00078e02ff */
.L_x_143:
[----:B------:R-:W-:Y:S05]  /*4320*/  BSYNC B1 ;  /* 0x0000000000017941 */ /* 0x000fea0003800000 */
.L_x_142:
[----:B-1----:R-:W-:Y:S01]  /*4330*/  @!P5 IMAD R11, R76, R153, R10 ;  /* 0x000000994c0bd224 */ /* 0x002fe200078e020a */
[----:B------:R-:W-:Y:S04]  /*4340*/  BSSY B1, `(.L_x_144) ;  /* 0x0000006000017945 */ /* 0x000fe80003800000 */
[----:B------:R1:W-:Y:S01]  /*4350*/  @!P5 STG.E.U8 desc[UR36][R4.64+0x68], R11 ;  /* 0x0000680b0400d986 */ /* 0x0003e2000c101124 */
[----:B------:R-:W-:Y:S05]  /*4360*/  @P2 BRA `(.L_x_145) ;  /* 0x00000000000c2947 */ /* 0x000fea0003800000 */
[----:B------:R-:W1:Y:S02]  /*4370*/  LDG.E.U8 R164, desc[UR36][R2.64+0x69] ;  /* 0x0000692402a47981 */ /* 0x000e64000c1e1100 */
[----:B-1----:R-:W-:-:S05]  /*4380*/  PRMT R11, R164, 0x8880, RZ ;  /* 0x00008880a40b7816 */ /* 0x002fca00000000ff */
[----:B------:R-:W-:-:S07]  /*4390*/  IMAD R10, R11, R152, RZ ;  /* 0x000000980b0a7224 */ /* 0x000fce00078e02ff */
.L_x_145:
[----:B------:R-:W-:Y:S05]  /*43a0*/  BSYNC B1 ;  /* 0x0000000000017941 */ /* 0x000fea0003800000 */
.L_x_144:
        /* <DEDUP_REMOVED lines=11> */
.L_x_147:
[----:B------:R-:W-:Y:S05]  /*4460*/  BSYNC B1 ;  /* 0x0000000000017941 */ /* 0x000fea0003800000 */
.L_x_146:
[----:B-1----:R-:W-:Y:S01]  /*4470*/  @!P4 IMAD R11, R78, R153, R10 ;  /* 0x000000994e0bc224 */ /* 0x002fe200078e020a */
[----:B------:R-:W-:Y:S04]  /*4480*/  BSSY B1, `(.L_x_148) ;  /* 0x0000006000017945 */ /* 0x000fe80003800000 */
[----:B------:R1:W-:Y:S01]  /*4490*/  @!P4 STG.E.U8 desc[UR36][R6.64+0x68], R11 ;  /* 0x0000680b0600c986 */ /* 0x0003e2000c101124 */
[----:B------:R-:W-:Y:S05]  /*44a0*/  @P3 BRA `(.L_x_149) ;  /* 0x00000000000c3947 */ /* 0x000fea0003800000 */
[----:B------:R-:W1:Y:S02]  /*44b0*/  LDG.E.U8 R164, desc[UR36][R8.64+0x69] ;  /* 0x0000692408a47981 */ /* 0x000e64000c1e1100 */
[----:B-1----:R-:W-:-:S05]  /*44c0*/  PRMT R11, R164, 0x8880, RZ ;  /* 0x00008880a40b7816 */ /* 0x002fca00000000ff */
[----:B------:R-:W-:-:S07]  /*44d0*/  IMAD R10, R11, R152, RZ ;  /* 0x000000980b0a7224 */ /* 0x000fce00078e02ff */
.L_x_149:
[----:B------:R-:W-:Y:S05]  /*44e0*/  BSYNC B1 ;  /* 0x0000000000017941 */ /* 0x000fea0003800000 */
.L_x_148:
[----:B------:R-:W-:Y:S01]  /*44f0*/  @!P3 IMAD R79, R79, R153, R10 ;  /* 0x000000994f4fb224 */ /* 0x000fe200078e020a */
[----:B------:R-:W-:Y:S04]  /*4500*/  BSSY B1, `(.L_x_150) ;  /* 0x0000006000017945 */ /* 0x000fe80003800000 */
[----:B------:R0:W-:Y:S01]  /*4510*/  @!P3 STG.E.U8 desc[UR36][R6.64+0x69], R79 ;  /* 0x0000694f0600b986 */ /* 0x0001e2000c101124 */
[----:B------:R-:W-:Y:S05]  /*4520*/  @P5 BRA `(.L_x_151) ;  /* 0x00000000000c5947 */ /* 0x000fea0003800000 */
[----:B------:R-:W1:Y:S02]  /*4530*/  LDG.E.U8 R164, desc[UR36][R2.64+0x70] ;  /* 0x0000702402a47981 */ /* 0x000e64000c1e1100 */
[----:B-1----:R-:W-:-:S05]  /*4540*/  PRMT R11, R164, 0x8880, RZ ;  /* 0x00008880a40b7816 */ /* 0x002fca00000000ff */
[----:B------:R-:W-:-:S07]  /*4550*/  IMAD R10, R11, R152, RZ ;  /* 0x000000980b0a7224 */ /* 0x000fce00078e02ff */
.L_x_151:
[----:B------:R-:W-:Y:S05]  /*4560*/  BSYNC B1 ;  /* 0x0000000000017941 */ /* 0x000fea0003800000 */
.L_x_150:
[----:B-1----:R-:W-:Y:S01]  /*4570*/  @!P5 IMAD R11, R80, R153, R10 ;  /* 0x00000099500bd224 */ /* 0x002fe200078e020a */
[----:B------:R-:W-:Y:S04]  /*4580*/  BSSY B1, `(.L_x_152) ;  /* 0x0000006000017945 */ /* 0x000fe80003800000 */
[----:B------:R1:W-:Y:S01]  /*4590*/  @!P5 STG.E.U8 desc[UR36][R4.64+0x70], R11 ;  /* 0x0000700b0400d986 */ /* 0x0003e2000c101124 */
[----:B------:R-:W-:Y:S05]  /*45a0*/  @P2 BRA `(.L_x_153) ;  /* 0x00000000000c2947 */ /* 0x000fea0003800000 */
[----:B------:R-:W1:Y:S02]  /*45b0*/  LDG.E.U8 R164, desc[UR36][R2.64+0x71] ;  /* 0x0000712402a47981 */ /* 0x000e64000c1e1100 */
[----:B-1----:R-:W-:-:S05]  /*45c0*/  PRMT R11, R164, 0x8880, RZ ;  /* 0x00008880a40b7816 */ /* 0x002fca00000000ff */
[----:B------:R-:W-:-:S07]  /*45d0*/  IMAD R10, R11, R152, RZ ;  /* 0x000000980b0a7224 */ /* 0x000fce00078e02ff */
.L_x_153:
[----:B------:R-:W-:Y:S05]  /*45e0*/  BSYNC B1 ;  /* 0x0000000000017941 */ /* 0x000fea0003800000 */
.L_x_152:
        /* <DEDUP_REMOVED lines=11> */
.L_x_155:
[----:B------:R-:W-:Y:S05]  /*46a0*/  BSYNC B1 ;  /* 0x0000000000017941 */ /* 0x000fea0003800000 */
.L_x_154:
[----:B-1----:R-:W-:Y:S01]  /*46b0*/  @!P4 IMAD R11, R82, R153, R10 ;  /* 0x00000099520bc224 */ /* 0x002fe200078e020a */
[----:B------:R-:W-:Y:S04]  /*46c0*/  BSSY B1, `(.L_x_156) ;  /* 0x0000006000017945 */ /* 0x000fe80003800000 */
[----:B------:R1:W-:Y:S01]  /*46d0*/  @!P4 STG.E.U8 desc[UR36][R6.64+0x70], R11 ;  /* 0x0000700b0600c986 */ /* 0x0003e2000c101124 */
[----:B------:R-:W-:Y:S05]  /*46e0*/  @P3 BRA `(.L_x_157) ;  /* 0x00000000000c3947 */ /* 0x000fea0003800000 */
[----:B------:R-:W1:Y:S02]  /*46f0*/  LDG.E.U8 R164, desc[UR36][R8.64+0x71] ;  /* 0x0000712408a47981 */ /* 0x000e64000c1e1100 */
[----:B-1----:R-:W-:-:S05]  /*4700*/  PRMT R11, R164, 0x8880, RZ ;  /* 0x00008880a40b7816 */ /* 0x002fca00000000ff */
[----:B------:R-:W-:-:S07]  /*4710*/  IMAD R10, R11, R152, RZ ;  /* 0x000000980b0a7224 */ /* 0x000fce00078e02ff */
.L_x_157:
[----:B------:R-:W-:Y:S05]  /*4720*/  BSYNC B1 ;  /* 0x0000000000017941 */ /* 0x000fea0003800000 */
.L_x_156:
[----:B------:R-:W-:Y:S01]  /*4730*/  @!P3 IMAD R83, R83, R153, R10 ;  /* 0x000000995353b224 */ /* 0x000fe200078e020a */
[----:B------:R-:W-:Y:S04]  /*4740*/  BSSY B1, `(.L_x_158) ;  /* 0x0000006000017945 */ /* 0x000fe80003800000 */
[----:B------:R0:W-:Y:S01]  /*4750*/  @!P3 STG.E.U8 desc[UR36][R6.64+0x71], R83 ;  /* 0x000071530600b986 */ /* 0x0001e2000c101124 */
[----:B------:R-:W-:Y:S05]  /*4760*/  @P5 BRA `(.L_x_159) ;  /* 0x00000000000c5947 */ /* 0x000fea0003800000 */
[----:B------:R-:W1:Y:S02]  /*4770*/  LDG.E.U8 R164, desc[UR36][R2.64+0x78] ;  /* 0x0000782402a47981 */ /* 0x000e64000c1e1100 */
[----:B-1----:R-:W-:-:S05]  /*4780*/  PRMT R11, R164, 0x8880, RZ ;  /* 0x00008880a40b7816 */ /* 0x002fca00000000ff */
[----:B------:R-:W-:-:S07]  /*4790*/  IMAD R10, R11, R152, RZ ;  /* 0x000000980b0a7224 */ /* 0x000fce00078e02ff */
.L_x_159:
[----:B------:R-:W-:Y:S05]  /*47a0*/  BSYNC B1 ;  /* 0x0000000000017941 */ /* 0x000fea0003800000 */
.L_x_158:
[----:B-1----:R-:W-:Y:S01]  /*47b0*/  @!P5 IMAD R11, R84, R153, R10 ;  /* 0x00000099540bd224 */ /* 0x002fe200078e020a */
[----:B------:R-:W-:Y:S04]  /*47c0*/  BSSY B1, `(.L_x_160) ;  /* 0x0000006000017945 */ /* 0x000fe80003800000 */
[----:B------:R1:W-:Y:S01]  /*47d0*/  @!P5 STG.E.U8 desc[UR36][R4.64+0x78], R11 ;  /* 0x0000780b0400d986 */ /* 0x0003e2000c101124 */
[----:B------:R-:W-:Y:S05]  /*47e0*/  @P2 BRA `(.L_x_161) ;  /* 0x00000000000c2947 */ /* 0x000fea0003800000 */
[----:B------:R-:W1:Y:S02]  /*47f0*/  LDG.E.U8 R164, desc[UR36][R2.64+0x79] ;  /* 0x0000792402a47981 */ /* 0x000e64000c1e1100 */
[----:B-1----:R-:W-:-:S05]  /*4800*/  PRMT R11, R164, 0x8880, RZ ;  /* 0x00008880a40b7816 */ /* 0x002fca00000000ff */
[----:B------:R-:W-:-:S07]  /*4810*/  IMAD R10, R11, R152, RZ ;  /* 0x000000980b0a7224 */ /* 0x000fce00078e02ff */
.L_x_161:
[----:B------:R-:W-:Y:S05]  /*4820*/  BSYNC B1 ;  /* 0x0000000000017941 */ /* 0x000fea0003800000 */
.L_x_160:
        /* <DEDUP_REMOVED lines=11> */
.L_x_163:
[----:B------:R-:W-:Y:S05]  /*48e0*/  BSYNC B1 ;  /* 0x0000000000017941 */ /* 0x000fea0003800000 */
.L_x_162:
[----:B-1----:R-:W-:Y:S01]  /*48f0*/  @!P4 IMAD R11, R86, R153, R10 ;  /* 0x00000099560bc224 */ /* 0x002fe200078e020a */
[----:B------:R-:W-:Y:S04]  /*4900*/  BSSY B1, `(.L_x_164) ;  /* 0x0000006000017945 */ /* 0x000fe80003800000 */
[----:B------:R1:W-:Y:S01]  /*4910*/  @!P4 STG.E.U8 desc[UR36][R6.64+0x78], R11 ;  /* 0x0000780b0600c986 */ /* 0x0003e2000c101124 */
[----:B------:R-:W-:Y:S05]  /*4920*/  @P3 BRA `(.L_x_165) ;  /* 0x00000000000c3947 */ /* 0x000fea0003800000 */
[----:B------:R-:W1:Y:S02]  /*4930*/  LDG.E.U8 R164, desc[UR36][R8.64+0x79] ;  /* 0x0000792408a47981 */ /* 0x000e64000c1e1100 */
[----:B-1----:R-:W-:-:S05]  /*4940*/  PRMT R11, R164, 0x8880, RZ ;  /* 0x00008880a40b7816 */ /* 0x002fca00000000ff */
[----:B------:R-:W-:-:S07]  /*4950*/  IMAD R10, R11, R152, RZ ;  /* 0x000000980b0a7224 */ /* 0x000fce00078e02ff */
.L_x_165:
[----:B------:R-:W-:Y:S05]  /*4960*/  BSYNC B1 ;  /* 0x0000000000017941 */ /* 0x000fea0003800000 */
.L_x_164:
[----:B------:R-:W-:Y:S01]  /*4970*/  @!P3 IMAD R87, R87, R153, R10 ;  /* 0x000000995757b224 */ /* 0x000fe200078e020a */
[----:B------:R-:W-:Y:S04]  /*4980*/  BSSY B1, `(.L_x_166) ;  /* 0x0000006000017945 */ /* 0x000fe80003800000 */
[----:B------:R0:W-:Y:S01]  /*4990*/  @!P3 STG.E.U8 desc[UR36][R6.64+0x79], R87 ;  /* 0x000079570600b986 */ /* 0x0001e2000c101124 */
[----:B------:R-:W-:Y:S05]  /*49a0*/  @P5 BRA `(.L_x_167) ;  /* 0x00000000000c5947 */ /* 0x000fea0003800000 */
[----:B------:R-:W1:Y:S02]  /*49b0*/  LDG.E.U8 R164, desc[UR36][R2.64+0x80] ;  /* 0x0000802402a47981 */ /* 0x000e64000c1e1100 */
[----:B-1----:R-:W-:-:S05]  /*49c0*/  PRMT R11, R164, 0x8880, RZ ;  /* 0x00008880a40b7816 */ /* 0x002fca00000000ff */
[----:B------:R-:W-:-:S07]  /*49d0*/  IMAD R10, R11, R152, RZ ;  /* 0x000000980b0a7224 */ /* 0x000fce00078e02ff */
.L_x_167:
[----:B------:R-:W-:Y:S05]  /*49e0*/  BSYNC B1 ;  /* 0x0000000000017941 */ /* 0x000fea0003800000 */
.L_x_166:
[----:B-1----:R-:W-:Y:S01]  /*49f0*/  @!P5 IMAD R11, R88, R153, R10 ;  /* 0x00000099580bd224 */ /* 0x002fe200078e020a */
[----:B------:R-:W-:Y:S04]  /*4a00*/  BSSY B1, `(.L_x_168) ;  /* 0x0000006000017945 */ /* 0x000fe80003800000 */
[----:B------:R1:W-:Y:S01]  /*4a10*/  @!P5 STG.E.U8 desc[UR36][R4.64+0x80], R11 ;  /* 0x0000800b0400d986 */ /* 0x0003e2000c101124 */
[----:B------:R-:W-:Y:S05]  /*4a20*/  @P2 BRA `(.L_x_169) ;  /* 0x00000000000c2947 */ /* 0x000fea0003800000 */
[----:B------:R-:W1:Y:S02]  /*4a30*/  LDG.E.U8 R164, desc[UR36][R2.64+0x81] ;  /* 0x0000812402a47981 */ /* 0x000e64000c1e1100 */
[----:B-1----:R-:W-:-:S05]  /*4a40*/  PRMT R11, R164, 0x8880, RZ ;  /* 0x00008880a40b7816 */ /* 0x002fca00000000ff */
[----:B------:R-:W-:-:S07]  /*4a50*/  IMAD R10, R11, R152, RZ ;  /* 0x000000980b0a7224 */ /* 0x000fce00078e02ff */
.L_x_169:
[----:B------:R-:W-:Y:S05]  /*4a60*/  BSYNC B1 ;  /* 0x0000000000017941 */ /* 0x000fea0003800000 */
.L_x_168:
        /* <DEDUP_REMOVED lines=11> */
.L_x_171:
[----:B------:R-:W-:Y:S05]  /*4b20*/  BSYNC B1 ;  /* 0x0000000000017941 */ /* 0x000fea0003800000 */
.L_x_170:
[----:B-1----:R-:W-:Y:S01]  /*4b30*/  @!P4 IMAD R11, R90, R153, R10 ;  /* 0x000000995a0bc224 */ /* 0x002fe200078e020a */
[----:B------:R-:W-:Y:S04]  /*4b40*/  BSSY B1, `(.L_x_172) ;  /* 0x0000006000017945 */ /* 0x000fe80003800000 */
[----:B------:R1:W-:Y:S01]  /*4b50*/  @!P4 STG.E.U8 desc[UR36][R6.64+0x80], R11 ;  /* 0x0000800b0600c986 */ /* 0x0003e2000c101124 */
[----:B------:R-:W-:Y:S05]  /*4b60*/  @P3 BRA `(.L_x_173) ;  /* 0x00000000000c3947 */ /* 0x000fea0003800000 */
[----:B------:R-:W1:Y:S02]  /*4b70*/  LDG.E.U8 R164, desc[UR36][R8.64+0x81] ;  /* 0x0000812408a47981 */ /* 0x000e64000c1e1100 */
[----:B-1----:R-:W-:-:S05]  /*4b80*/  PRMT R11, R164, 0x8880, RZ ;  /* 0x00008880a40b7816 */ /* 0x002fca00000000ff */
[----:B------:R-:W-:-:S07]  /*4b90*/  IMAD R10, R11, R152, RZ ;  /* 0x000000980b0a7224 */ /* 0x000fce00078e02ff */
.L_x_173:
[----:B------:R-:W-:Y:S05]  /*4ba0*/  BSYNC B1 ;  /* 0x0000000000017941 */ /* 0x000fea0003800000 */
.L_x_172:
[----:B------:R-:W-:Y:S01]  /*4bb0*/  @!P3 IMAD R91, R91, R153, R10 ;  /* 0x000000995b5bb224 */ /* 0x000fe200078e020a */
[----:B------:R-:W-:Y:S04]  /*4bc0*/  BSSY B1, `(.L_x_174) ;  /* 0x0000006000017945 */ /* 0x000fe80003800000 */
[----:B------:R0:W-:Y:S01]  /*4bd0*/  @!P3 STG.E.U8 desc[UR36][R6.64+0x81], R91 ;  /* 0x0000815b0600b986 */ /* 0x0001e2000c101124 */
[----:B------:R-:W-:Y:S05]  /*4be0*/  @P5 BRA `(.L_x_175) ;  /* 0x00000000000c5947 */ /* 0x000fea0003800000 */
[----:B------:R-:W1:Y:S02]  /*4bf0*/  LDG.E.U8 R164, desc[UR36][R2.64+0x88] ;  /* 0x0000882402a47981 */ /* 0x000e64000c1e1100 */
[----:B-1----:R-:W-:-:S05]  /*4c00*/  PRMT R11, R164, 0x8880, RZ ;  /* 0x00008880a40b7816 */ /* 0x002fca00000000ff */
[----:B------:R-:W-:-:S07]  /*4c10*/  IMAD R10, R11, R152, RZ ;  /* 0x000000980b0a7224 */ /* 0x000fce00078e02ff */
.L_x_175:
[----:B------:R-:W-:Y:S05]  /*4c20*/  BSYNC B1 ;  /* 0x0000000000017941 */ /* 0x000fea0003800000 */
.L_x_174:
[----:B-1----:R-:W-:Y:S01]  /*4c30*/  @!P5 IMAD R11, R92, R153, R10 ;  /* 0x000000995c0bd224 */ /* 0x002fe200078e020a */
[----:B------:R-:W-:Y:S04]  /*4c40*/  BSSY B1, `(.L_x_176) ;  /* 0x0000006000017945 */ /* 0x000fe80003800000 */
[----:B------:R1:W-:Y:S01]  /*4c50*/  @!P5 STG.E.U8 desc[UR36][R4.64+0x88], R11 ;  /* 0x0000880b0400d986 */ /* 0x0003e2000c101124 */
[----:B------:R-:W-:Y:S05]  /*4c60*/  @P2 BRA `(.L_x_177) ;  /* 0x00000000000c2947 */ /* 0x000fea0003800000 */
[----:B------:R-:W1:Y:S02]  /*4c70*/  LDG.E.U8 R164, desc[UR36][R2.64+0x89] ;  /* 0x0000892402a47981 */ /* 0x000e64000c1e1100 */
[----:B-1----:R-:W-:-:S05]  /*4c80*/  PRMT R11, R164, 0x8880, RZ ;  /* 0x00008880a40b7816 */ /* 0x002fca00000000ff */
[----:B------:R-:W-:-:S07]  /*4c90*/  IMAD R10, R11, R152, RZ ;  /* 0x000000980b0a7224 */ /* 0x000fce00078e02ff */
.L_x_177:
[----:B------:R-:W-:Y:S05]  /*4ca0*/  BSYNC B1 ;  /* 0x0000000000017941 */ /* 0x000fea0003800000 */
.L_x_176:
        /* <DEDUP_REMOVED lines=11> */
.L_x_179:
[----:B------:R-:W-:Y:S05]  /*4d60*/  BSYNC B1 ;  /* 0x0000000000017941 */ /* 0x000fea0003800000 */
.L_x_178:
[----:B-1----:R-:W-:Y:S01]  /*4d70*/  @!P4 IMAD R11, R94, R153, R10 ;  /* 0x000000995e0bc224 */ /* 0x002fe200078e020a */
[----:B------:R-:W-:Y:S04]  /*4d80*/  BSSY B1, `(.L_x_180) ;  /* 0x0000006000017945 */ /* 0x000fe80003800000 */
[----:B------:R1:W-:Y:S01]  /*4d90*/  @!P4 STG.E.U8 desc[UR36][R6.64+0x88], R11 ;  /* 0x0000880b0600c986 */ /* 0x0003e2000c101124 */
[----:B------:R-:W-:Y:S05]  /*4da0*/  @P3 BRA `(.L_x_181) ;  /* 0x00000000000c3947 */ /* 0x000fea0003800000 */
[----:B------:R-:W1:Y:S02]  /*4db0*/  LDG.E.U8 R164, desc[UR36][R8.64+0x89] ;  /* 0x0000892408a47981 */ /* 0x000e64000c1e1100 */
[----:B-1----:R-:W-:-:S05]  /*4dc0*/  PRMT R11, R164, 0x8880, RZ ;  /* 0x00008880a40b7816 */ /* 0x002fca00000000ff */
[----:B------:R-:W-:-:S07]  /*4dd0*/  IMAD R10, R11, R152, RZ ;  /* 0x000000980b0a7224 */ /* 0x000fce00078e02ff */
.L_x_181:
[----:B------:R-:W-:Y:S05]  /*4de0*/  BSYNC B1 ;  /* 0x0000000000017941 */ /* 0x000fea0003800000 */
.L_x_180:
[----:B------:R-:W-:Y:S01]  /*4df0*/  @!P3 IMAD R95, R95, R153, R10 ;  /* 0x000000995f5fb224 */ /* 0x000fe200078e020a */
[----:B------:R-:W-:Y:S04]  /*4e00*/  BSSY B1, `(.L_x_182) ;  /* 0x0000006000017945 */ /* 0x000fe80003800000 */
[----:B------:R0:W-:Y:S01]  /*4e10*/  @!P3 STG.E.U8 desc[UR36][R6.64+0x89], R95 ;  /* 0x0000895f0600b986 */ /* 0x0001e2000c101124 */
[----:B------:R-:W-:Y:S05]  /*4e20*/  @P5 BRA `(.L_x_183) ;  /* 0x00000000000c5947 */ /* 0x000fea0003800000 */
[----:B------:R-:W1:Y:S02]  /*4e30*/  LDG.E.U8 R164, desc[UR36][R2.64+0x90] ;  /* 0x0000902402a47981 */ /* 0x000e64000c1e1100 */
[----:B-1----:R-:W-:-:S05]  /*4e40*/  PRMT R11, R164, 0x8880, RZ ;  /* 0x00008880a40b7816 */ /* 0x002fca00000000ff */
[----:B------:R-:W-:-:S07]  /*4e50*/  IMAD R10, R11, R152, RZ ;  /* 0x000000980b0a7224 */ /* 0x000fce00078e02ff */
.L_x_183:
[----:B------:R-:W-:Y:S05]  /*4e60*/  BSYNC B1 ;  /* 0x0000000000017941 */ /* 0x000fea0003800000 */
.L_x_182:
[----:B-1----:R-:W-:Y:S01]  /*4e70*/  @!P5 IMAD R11, R96, R153, R10 ;  /* 0x00000099600bd224 */ /* 0x002fe200078e020a */
[----:B------:R-:W-:Y:S04]  /*4e80*/  BSSY B1, `(.L_x_184) ;  /* 0x0000006000017945 */ /* 0x000fe80003800000 */
[----:B------:R1:W-:Y:S01]  /*4e90*/  @!P5 STG.E.U8 desc[UR36][R4.64+0x90], R11 ;  /* 0x0000900b0400d986 */ /* 0x0003e2000c101124 */
[----:B------:R-:W-:Y:S05]  /*4ea0*/  @P2 BRA `(.L_x_185) ;  /* 0x00000000000c2947 */ /* 0x000fea0003800000 */
[----:B------:R-:W1:Y:S02]  /*4eb0*/  LDG.E.U8 R164, desc[UR36][R2.64+0x91] ;  /* 0x0000912402a47981 */ /* 0x000e64000c1e1100 */
[----:B-1----:R-:W-:-:S05]  /*4ec0*/  PRMT R11, R164, 0x8880, RZ ;  /* 0x00008880a40b7816 */ /* 0x002fca00000000ff */
[----:B------:R-:W-:-:S07]  /*4ed0*/  IMAD R10, R11, R152, RZ ;  /* 0x000000980b0a7224 */ /* 0x000fce00078e02ff */
.L_x_185:
[----:B------:R-:W-:Y:S05]  /*4ee0*/  BSYNC B1 ;  /* 0x0000000000017941 */ /* 0x000fea0003800000 */
.L_x_184:
        /* <DEDUP_REMOVED lines=11> */
.L_x_187:
[----:B------:R-:W-:Y:S05]  /*4fa0*/  BSYNC B1 ;  /* 0x0000000000017941 */ /* 0x000fea0003800000 */
.L_x_186:
[----:B-1----:R-:W-:Y:S01]  /*4fb0*/  @!P4 IMAD R11, R98, R153, R10 ;  /* 0x00000099620bc224 */ /* 0x002fe200078e020a */
[----:B------:R-:W-:Y:S04]  /*4fc0*/  BSSY B1, `(.L_x_188) ;  /* 0x0000006000017945 */ /* 0x000fe80003800000 */
[----:B------:R1:W-:Y:S01]  /*4fd0*/  @!P4 STG.E.U8 desc[UR36][R6.64+0x90], R11 ;  /* 0x0000900b0600c986 */ /* 0x0003e2000c101124 */
[----:B------:R-:W-:Y:S05]  /*4fe0*/  @P3 BRA `(.L_x_189) ;  /* 0x00000000000c3947 */ /* 0x000fea0003800000 */
[----:B------:R-:W1:Y:S02]  /*4ff0*/  LDG.E.U8 R164, desc[UR36][R8.64+0x91] ;  /* 0x0000912408a47981 */ /* 0x000e64000c1e1100 */
[----:B-1----:R-:W-:-:S05]  /*5000*/  PRMT R11, R164, 0x8880, RZ ;  /* 0x00008880a40b7816 */ /* 0x002fca00000000ff */
[----:B------:R-:W-:-:S07]  /*5010*/  IMAD R10, R11, R152, RZ ;  /* 0x000000980b0a7224 */ /* 0x000fce00078e02ff */
.L_x_189:
[----:B------:R-:W-:Y:S05]  /*5020*/  BSYNC B1 ;  /* 0x0000000000017941 */ /* 0x000fea0003800000 */
.L_x_188:
[----:B------:R-:W-:Y:S01]  /*5030*/  @!P3 IMAD R99, R99, R153, R10 ;  /* 0x000000996363b224 */ /* 0x000fe200078e020a */
[----:B------:R-:W-:Y:S04]  /*5040*/  BSSY B1, `(.L_x_190) ;  /* 0x0000006000017945 */ /* 0x000fe80003800000 */
[----:B------:R0:W-:Y:S01]  /*5050*/  @!P3 STG.E.U8 desc[UR36][R6.64+0x91], R99 ;  /* 0x000091630600b986 */ /* 0x0001e2000c101124 */
[----:B------:R-:W-:Y:S05]  /*5060*/  @P5 BRA `(.L_x_191) ;  /* 0x00000000000c5947 */ /* 0x000fea0003800000 */
[----:B------:R-:W1:Y:S02]  /*5070*/  LDG.E.U8 R164, desc[UR36][R2.64+0x98] ;  /* 0x0000982402a47981 */ /* 0x000e64000c1e1100 */
[----:B-1----:R-:W-:-:S05]  /*5080*/  PRMT R11, R164, 0x8880, RZ ;  /* 0x00008880a40b7816 */ /* 0x002fca00000000ff */
[----:B------:R-:W-:-:S07]  /*5090*/  IMAD R10, R11, R152, RZ ;  /* 0x000000980b0a7224 */ /* 0x000fce00078e02ff */
.L_x_191:
[----:B------:R-:W-:Y:S05]  /*50a0*/  BSYNC B1 ;  /* 0x0000000000017941 */ /* 0x000fea0003800000 */
.L_x_190:
[----:B-1----:R-:W-:Y:S01]  /*50b0*/  @!P5 IMAD R11, R100, R153, R10 ;  /* 0x00000099640bd224 */ /* 0x002fe200078e020a */
[----:B------:R-:W-:Y:S04]  /*50c0*/  BSSY B1, `(.L_x_192) ;  /* 0x0000006000017945 */ /* 0x000fe80003800000 */
[----:B------:R1:W-:Y:S01]  /*50d0*/  @!P5 STG.E.U8 desc[UR36][R4.64+0x98], R11 ;  /* 0x0000980b0400d986 */ /* 0x0003e2000c101124 */
[----:B------:R-:W-:Y:S05]  /*50e0*/  @P2 BRA `(.L_x_193) ;  /* 0x00000000000c2947 */ /* 0x000fea0003800000 */
[----:B------:R-:W1:Y:S02]  /*50f0*/  LDG.E.U8 R164, desc[UR36][R2.64+0x99] ;  /* 0x0000992402a47981 */ /* 0x000e64000c1e1100 */
[----:B-1----:R-:W-:-:S05]  /*5100*/  PRMT R11, R164, 0x8880, RZ ;  /* 0x00008880a40b7816 */ /* 0x002fca00000000ff */
[----:B------:R-:W-:-:S07]  /*5110*/  IMAD R10, R11, R152, RZ ;  /* 0x000000980b0a7224 */ /* 0x000fce00078e02ff */
.L_x_193:
[----:B------:R-:W-:Y:S05]  /*5120*/  BSYNC B1 ;  /* 0x0000000000017941 */ /* 0x000fea0003800000 */
.L_x_192:
        /* <DEDUP_REMOVED lines=11> */
.L_x_195:
[----:B------:R-:W-:Y:S05]  /*51e0*/  BSYNC B1 ;  /* 0x0000000000017941 */ /* 0x000fea0003800000 */
.L_x_194:
[----:B-1----:R-:W-:Y:S01]  /*51f0*/  @!P4 IMAD R11, R102, R153, R10 ;  /* 0x00000099660bc224 */ /* 0x002fe200078e020a */
[----:B------:R-:W-:Y:S04]  /*5200*/  BSSY B1, `(.L_x_196) ;  /* 0x0000006000017945 */ /* 0x000fe80003800000 */
[----:B------:R1:W-:Y:S01]  /*5210*/  @!P4 STG.E.U8 desc[UR36][R6.64+0x98], R11 ;  /* 0x0000980b0600c986 */ /* 0x0003e2000c101124 */
[----:B------:R-:W-:Y:S05]  /*5220*/  @P3 BRA `(.L_x_197) ;  /* 0x00000000000c3947 */ /* 0x000fea0003800000 */
[----:B------:R-:W1:Y:S02]  /*5230*/  LDG.E.U8 R164, desc[UR36][R8.64+0x99] ;  /* 0x0000992408a47981 */ /* 0x000e64000c1e1100 */
[----:B-1----:R-:W-:-:S05]  /*5240*/  PRMT R11, R164, 0x8880, RZ ;  /* 0x00008880a40b7816 */ /* 0x002fca00000000ff */
[----:B------:R-:W-:-:S07]  /*5250*/  IMAD R10, R11, R152, RZ ;  /* 0x000000980b0a7224 */ /* 0x000fce00078e02ff */
.L_x_197:
[----:B------:R-:W-:Y:S05]  /*5260*/  BSYNC B1 ;  /* 0x0000000000017941 */ /* 0x000fea0003800000 */
.L_x_196:
[----:B------:R-:W-:Y:S01]  /*5270*/  @!P3 IMAD R103, R103, R153, R10 ;  /* 0x000000996767b224 */ /* 0x000fe200078e020a */
[----:B------:R-:W-:Y:S04]  /*5280*/  BSSY B1, `(.L_x_198) ;  /* 0x0000006000017945 */ /* 0x000fe80003800000 */
[----:B------:R0:W-:Y:S01]  /*5290*/  @!P3 STG.E.U8 desc[UR36][R6.64+0x99], R103 ;  /* 0x000099670600b986 */ /* 0x0001e2000c101124 */
[----:B------:R-:W-:Y:S05]  /*52a0*/  @P5 BRA `(.L_x_199) ;  /* 0x00000000000c5947 */ /* 0x000fea0003800000 */
[----:B------:R-:W1:Y:S02]  /*52b0*/  LDG.E.U8 R164, desc[UR36][R2.64+0xa0] ;  /* 0x0000a02402a47981 */ /* 0x000e64000c1e1100 */
[----:B-1----:R-:W-:-:S05]  /*52c0*/  PRMT R11, R164, 0x8880, RZ ;  /* 0x00008880a40b7816 */ /* 0x002fca00000000ff */
[----:B------:R-:W-:-:S07]  /*52d0*/  IMAD R10, R11, R152, RZ ;  /* 0x000000980b0a7224 */ /* 0x000fce00078e02ff */
.L_x_199:
[----:B------:R-:W-:Y:S05]  /*52e0*/  BSYNC B1 ;  /* 0x0000000000017941 */ /* 0x000fea0003800000 */
.L_x_198:
[----:B-1----:R-:W-:Y:S01]  /*52f0*/  @!P5 IMAD R11, R104, R153, R10 ;  /* 0x00000099680bd224 */ /* 0x002fe200078e020a */
[----:B------:R-:W-:Y:S04]  /*5300*/  BSSY B1, `(.L_x_200) ;  /* 0x0000006000017945 */ /* 0x000fe80003800000 */
[----:B------:R1:W-:Y:S01]  /*5310*/  @!P5 STG.E.U8 desc[UR36][R4.64+0xa0], R11 ;  /* 0x0000a00b0400d986 */ /* 0x0003e2000c101124 */
[----:B------:R-:W-:Y:S05]  /*5320*/  @P2 BRA `(.L_x_201) ;  /* 0x00000000000c2947 */ /* 0x000fea0003800000 */
[----:B------:R-:W1:Y:S02]  /*5330*/  LDG.E.U8 R164, desc[UR36][R2.64+0xa1] ;  /* 0x0000a12402a47981 */ /* 0x000e64000c1e1100 */
[----:B-1----:R-:W-:-:S05]  /*5340*/  PRMT R11, R164, 0x8880, RZ ;  /* 0x00008880a40b7816 */ /* 0x002fca00000000ff */
[----:B------:R-:W-:-:S07]  /*5350*/  IMAD R10, R11, R152, RZ ;  /* 0x000000980b0a7224 */ /* 0x000fce00078e02ff */
.L_x_201:
[----:B------:R-:W-:Y:S05]  /*5360*/  BSYNC B1 ;  /* 0x0000000000017941 */ /* 0x000fea0003800000 */
.L_x_200:
        /* <DEDUP_REMOVED lines=11> */
.L_x_203:
[----:B------:R-:W-:Y:S05]  /*5420*/  BSYNC B1 ;  /* 0x0000000000017941 */ /* 0x000fea0003800000 */
.L_x_202:
[----:B-1----:R-:W-:Y:S01]  /*5430*/  @!P4 IMAD R11, R106, R153, R10 ;  /* 0x000000996a0bc224 */ /* 0x002fe200078e020a */
[----:B------:R-:W-:Y:S04]  /*5440*/  BSSY B1, `(.L_x_204) ;  /* 0x0000006000017945 */ /* 0x000fe80003800000 */
[----:B------:R1:W-:Y:S01]  /*5450*/  @!P4 STG.E.U8 desc[UR36][R6.64+0xa0], R11 ;  /* 0x0000a00b0600c986 */ /* 0x0003e2000c101124 */
[----:B------:R-:W-:Y:S05]  /*5460*/  @P3 BRA `(.L_x_205) ;  /* 0x00000000000c3947 */ /* 0x000fea0003800000 */
[----:B------:R-:W1:Y:S02]  /*5470*/  LDG.E.U8 R164, desc[UR36][R8.64+0xa1] ;  /* 0x0000a12408a47981 */ /* 0x000e64000c1e1100 */
[----:B-1----:R-:W-:-:S05]  /*5480*/  PRMT R11, R164, 0x8880, RZ ;  /* 0x00008880a40b7816 */ /* 0x002fca00000000ff */
[----:B------:R-:W-:-:S07]  /*5490*/  IMAD R10, R11, R152, RZ ;  /* 0x000000980b0a7224 */ /* 0x000fce00078e02ff */
.L_x_205:
[----:B------:R-:W-:Y:S05]  /*54a0*/  BSYNC B1 ;  /* 0x0000000000017941 */ /* 0x000fea0003800000 */
.L_x_204:
[----:B------:R-:W-:Y:S01]  /*54b0*/  @!P3 IMAD R107, R107, R153, R10 ;  /* 0x000000996b6bb224 */ /* 0x000fe200078e020a */
[----:B------:R-:W-:Y:S04]  /*54c0*/  BSSY B1, `(.L_x_206) ;  /* 0x0000006000017945 */ /* 0x000fe80003800000 */
[----:B------:R0:W-:Y:S01]  /*54d0*/  @!P3 STG.E.U8 desc[UR36][R6.64+0xa1], R107 ;  /* 0x0000a16b0600b986 */ /* 0x0001e2000c101124 */
[----:B------:R-:W-:Y:S05]  /*54e0*/  @P5 BRA `(.L_x_207) ;  /* 0x00000000000c5947 */ /* 0x000fea0003800000 */
[----:B------:R-:W1:Y:S02]  /*54f0*/  LDG.E.U8 R164, desc[UR36][R2.64+0xa8] ;  /* 0x0000a82402a47981 */ /* 0x000e64000c1e1100 */
[----:B-1----:R-:W-:-:S05]  /*5500*/  PRMT R11, R164, 0x8880, RZ ;  /* 0x00008880a40b7816 */ /* 0x002fca00000000ff */
[----:B------:R-:W-:-:S07]  /*5510*/  IMAD R10, R11, R152, RZ ;  /* 0x000000980b0a7224 */ /* 0x000fce00078e02ff */
.L_x_207:
[----:B------:R-:W-:Y:S05]  /*5520*/  BSYNC B1 ;  /* 0x0000000000017941 */ /* 0x000fea0003800000 */
.L_x_206:
[----:B-1----:R-:W-:Y:S01]  /*5530*/  @!P5 IMAD R11, R108, R153, R10 ;  /* 0x000000996c0bd224 */ /* 0x002fe200078e020a */
[----:B------:R-:W-:Y:S04]  /*5540*/  BSSY B1, `(.L_x_208) ;  /* 0x0000006000017945 */ /* 0x000fe80003800000 */
[----:B------:R1:W-:Y:S01]  /*5550*/  @!P5 STG.E.U8 desc[UR36][R4.64+0xa8], R11 ;  /* 0x0000a80b0400d986 */ /* 0x0003e2000c101124 */
[----:B------:R-:W-:Y:S05]  /*5560*/  @P2 BRA `(.L_x_209) ;  /* 0x00000000000c2947 */ /* 0x000fea0003800000 */
[----:B------:R-:W1:Y:S02]  /*5570*/  LDG.E.U8 R164, desc[UR36][R2.64+0xa9] ;  /* 0x0000a92402a47981 */ /* 0x000e64000c1e1100 */
[----:B-1----:R-:W-:-:S05]  /*5580*/  PRMT R11, R164, 0x8880, RZ ;  /* 0x00008880a40b7816 */ /* 0x002fca00000000ff */
[----:B------:R-:W-:-:S07]  /*5590*/  IMAD R10, R11, R152, RZ ;  /* 0x000000980b0a7224 */ /* 0x000fce00078e02ff */
.L_x_209:
[----:B------:R-:W-:Y:S05]  /*55a0*/  BSYNC B1 ;  /* 0x0000000000017941 */ /* 0x000fea0003800000 */
.L_x_208:
        /* <DEDUP_REMOVED lines=11> */
.L_x_211:
[----:B------:R-:W-:Y:S05]  /*5660*/  BSYNC B1 ;  /* 0x0000000000017941 */ /* 0x000fea0003800000 */
.L_x_210:
[----:B-1----:R-:W-:Y:S01]  /*5670*/  @!P4 IMAD R11, R110, R153, R10 ;  /* 0x000000996e0bc224 */ /* 0x002fe200078e020a */
[----:B------:R-:W-:Y:S04]  /*5680*/  BSSY B1, `(.L_x_212) ;  /* 0x0000006000017945 */ /* 0x000fe80003800000 */
[----:B------:R1:W-:Y:S01]  /*5690*/  @!P4 STG.E.U8 desc[UR36][R6.64+0xa8], R11 ;  /* 0x0000a80b0600c986 */ /* 0x0003e2000c101124 */
[----:B------:R-:W-:Y:S05]  /*56a0*/  @P3 BRA `(.L_x_213) ;  /* 0x00000000000c3947 */ /* 0x000fea0003800000 */
[----:B------:R-:W1:Y:S02]  /*56b0*/  LDG.E.U8 R164, desc[UR36][R8.64+0xa9] ;  /* 0x0000a92408a47981 */ /* 0x000e64000c1e1100 */
[----:B-1----:R-:W-:-:S05]  /*56c0*/  PRMT R11, R164, 0x8880, RZ ;  /* 0x00008880a40b7816 */ /* 0x002fca00000000ff */
[----:B------:R-:W-:-:S07]  /*56d0*/  IMAD R10, R11, R152, RZ ;  /* 0x000000980b0a7224 */ /* 0x000fce00078e02ff */
.L_x_213:
[----:B------:R-:W-:Y:S05]  /*56e0*/  BSYNC B1 ;  /* 0x0000000000017941 */ /* 0x000fea0003800000 */
.L_x_212:
[----:B------:R-:W-:Y:S01]  /*56f0*/  @!P3 IMAD R111, R111, R153, R10 ;  /* 0x000000996f6fb224 */ /* 0x000fe200078e020a */
[----:B------:R-:W-:Y:S04]  /*5700*/  BSSY B1, `(.L_x_214) ;  /* 0x0000006000017945 */ /* 0x000fe80003800000 */
[----:B------:R0:W-:Y:S01]  /*5710*/  @!P3 STG.E.U8 desc[UR36][R6.64+0xa9], R111 ;  /* 0x0000a96f0600b986 */ /* 0x0001e2000c101124 */
[----:B------:R-:W-:Y:S05]  /*5720*/  @P5 BRA `(.L_x_215) ;  /* 0x00000000000c5947 */ /* 0x000fea0003800000 */
[----:B------:R-:W1:Y:S02]  /*5730*/  LDG.E.U8 R164, desc[UR36][R2.64+0xb0] ;  /* 0x0000b02402a47981 */ /* 0x000e64000c1e1100 */
[----:B-1----:R-:W-:-:S05]  /*5740*/  PRMT R11, R164, 0x8880, RZ ;  /* 0x00008880a40b7816 */ /* 0x002fca00000000ff */
[----:B------:R-:W-:-:S07]  /*5750*/  IMAD R10, R11, R152, RZ ;  /* 0x000000980b0a7224 */ /* 0x000fce00078e02ff */
.L_x_215:
[----:B------:R-:W-:Y:S05]  /*5760*/  BSYNC B1 ;  /* 0x0000000000017941 */ /* 0x000fea0003800000 */
.L_x_214:
[----:B-1----:R-:W-:Y:S01]  /*5770*/  @!P5 IMAD R11, R112, R153, R10 ;  /* 0x00000099700bd224 */ /* 0x002fe200078e020a */
[----:B------:R-:W-:Y:S04]  /*5780*/  BSSY B1, `(.L_x_216) ;  /* 0x0000006000017945 */ /* 0x000fe80003800000 */
[----:B------:R1:W-:Y:S01]  /*5790*/  @!P5 STG.E.U8 desc[UR36][R4.64+0xb0], R11 ;  /* 0x0000b00b0400d986 */ /* 0x0003e2000c101124 */
[----:B------:R-:W-:Y:S05]  /*57a0*/  @P2 BRA `(.L_x_217) ;  /* 0x00000000000c2947 */ /* 0x000fea0003800000 */
[----:B------:R-:W1:Y:S02]  /*57b0*/  LDG.E.U8 R164, desc[UR36][R2.64+0xb1] ;  /* 0x0000b12402a47981 */ /* 0x000e64000c1e1100 */
[----:B-1----:R-:W-:-:S05]  /*57c0*/  PRMT R11, R164, 0x8880, RZ ;  /* 0x00008880a40b7816 */ /* 0x002fca00000000ff */
[----:B------:R-:W-:-:S07]  /*57d0*/  IMAD R10, R11, R152, RZ ;  /* 0x000000980b0a7224 */ /* 0x000fce00078e02ff */
.L_x_217:
[----:B------:R-:W-:Y:S05]  /*57e0*/  BSYNC B1 ;  /* 0x0000000000017941 */ /* 0x000fea0003800000 */
.L_x_216:
        /* <DEDUP_REMOVED lines=11> */
.L_x_219:
[----:B------:R-:W-:Y:S05]  /*58a0*/  BSYNC B1 ;  /* 0x0000000000017941 */ /* 0x000fea0003800000 */
.L_x_218:
[----:B-1----:R-:W-:Y:S01]  /*58b0*/  @!P4 IMAD R11, R114, R153, R10 ;  /* 0x00000099720bc224 */ /* 0x002fe200078e020a */
[----:B------:R-:W-:Y:S04]  /*58c0*/  BSSY B1, `(.L_x_220) ;  /* 0x0000006000017945 */ /* 0x000fe80003800000 */
[----:B------:R1:W-:Y:S01]  /*58d0*/  @!P4 STG.E.U8 desc[UR36][R6.64+0xb0], R11 ;  /* 0x0000b00b0600c986 */ /* 0x0003e2000c101124 */
[----:B------:R-:W-:Y:S05]  /*58e0*/  @P3 BRA `(.L_x_221) ;  /* 0x00000000000c3947 */ /* 0x000fea0003800000 */
[----:B------:R-:W1:Y:S02]  /*58f0*/  LDG.E.U8 R164, desc[UR36][R8.64+0xb1] ;  /* 0x0000b12408a47981 */ /* 0x000e64000c1e1100 */
[----:B-1----:R-:W-:-:S05]  /*5900*/  PRMT R11, R164, 0x8880, RZ ;  /* 0x00008880a40b7816 */ /* 0x002fca00000000ff */
[----:B------:R-:W-:-:S07]  /*5910*/  IMAD R10, R11, R152, RZ ;  /* 0x000000980b0a7224 */ /* 0x000fce00078e02ff */
.L_x_221:
[----:B------:R-:W-:Y:S05]  /*5920*/  BSYNC B1 ;  /* 0x0000000000017941 */ /* 0x000fea0003800000 */
.L_x_220:
[----:B------:R-:W-:Y:S01]  /*5930*/  @!P3 IMAD R115, R115, R153, R10 ;  /* 0x000000997373b224 */ /* 0x000fe200078e020a */
[----:B------:R-:W-:Y:S04]  /*5940*/  BSSY B1, `(.L_x_222) ;  /* 0x0000006000017945 */ /* 0x000fe80003800000 */
[----:B------:R0:W-:Y:S01]  /*5950*/  @!P3 STG.E.U8 desc[UR36][R6.64+0xb1], R115 ;  /* 0x0000b1730600b986 */ /* 0x0001e2000c101124 */
[----:B------:R-:W-:Y:S05]  /*5960*/  @P5 BRA `(.L_x_223) ;  /* 0x00000000000c5947 */ /* 0x000fea0003800000 */
[----:B------:R-:W1:Y:S02]  /*5970*/  LDG.E.U8 R164, desc[UR36][R2.64+0xb8] ;  /* 0x0000b82402a47981 */ /* 0x000e64000c1e1100 */
[----:B-1----:R-:W-:-:S05]  /*5980*/  PRMT R11, R164, 0x8880, RZ ;  /* 0x00008880a40b7816 */ /* 0x002fca00000000ff */
[----:B------:R-:W-:-:S07]  /*5990*/  IMAD R10, R11, R152, RZ ;  /* 0x000000980b0a7224 */ /* 0x000fce00078e02ff */
.L_x_223:
[----:B------:R-:W-:Y:S05]  /*59a0*/  BSYNC B1 ;  /* 0x0000000000017941 */ /* 0x000fea0003800000 */
.L_x_222:
[----:B-1----:R-:W-:Y:S01]  /*59b0*/  @!P5 IMAD R11, R116, R153, R10 ;  /* 0x00000099740bd224 */ /* 0x002fe200078e020a */
[----:B------:R-:W-:Y:S04]  /*59c0*/  BSSY B1, `(.L_x_224) ;  /* 0x0000006000017945 */ /* 0x000fe80003800000 */
[----:B------:R1:W-:Y:S01]  /*59d0*/  @!P5 STG.E.U8 desc[UR36][R4.64+0xb8], R11 ;  /* 0x0000b80b0400d986 */ /* 0x0003e2000c101124 */
[----:B------:R-:W-:Y:S05]  /*59e0*/  @P2 BRA `(.L_x_225) ;  /* 0x00000000000c2947 */ /* 0x000fea0003800000 */
[----:B------:R-:W1:Y:S02]  /*59f0*/  LDG.E.U8 R164, desc[UR36][R2.64+0xb9] ;  /* 0x0000b92402a47981 */ /* 0x000e64000c1e1100 */
[----:B-1----:R-:W-:-:S05]  /*5a00*/  PRMT R11, R164, 0x8880, RZ ;  /* 0x00008880a40b7816 */ /* 0x002fca00000000ff */
[----:B------:R-:W-:-:S07]  /*5a10*/  IMAD R10, R11, R152, RZ ;  /* 0x000000980b0a7224 */ /* 0x000fce00078e02ff */
.L_x_225:
[----:B------:R-:W-:Y:S05]  /*5a20*/  BSYNC B1 ;  /* 0x0000000000017941 */ /* 0x000fea0003800000 */
.L_x_224:
        /* <DEDUP_REMOVED lines=11> */
.L_x_227:
[----:B------:R-:W-:Y:S05]  /*5ae0*/  BSYNC B1 ;  /* 0x0000000000017941 */ /* 0x000fea0003800000 */
.L_x_226:
[----:B-1----:R-:W-:Y:S01]  /*5af0*/  @!P4 IMAD R11, R118, R153, R10 ;  /* 0x00000099760bc224 */ /* 0x002fe200078e020a */
[----:B------:R-:W-:Y:S04]  /*5b00*/  BSSY B1, `(.L_x_228) ;  /* 0x0000006000017945 */ /* 0x000fe80003800000 */
[----:B------:R1:W-:Y:S01]  /*5b10*/  @!P4 STG.E.U8 desc[UR36][R6.64+0xb8], R11 ;  /* 0x0000b80b0600c986 */ /* 0x0003e2000c101124 */
[----:B------:R-:W-:Y:S05]  /*5b20*/  @P3 BRA `(.L_x_229) ;  /* 0x00000000000c3947 */ /* 0x000fea0003800000 */
[----:B------:R-:W1:Y:S02]  /*5b30*/  LDG.E.U8 R164, desc[UR36][R8.64+0xb9] ;  /* 0x0000b92408a47981 */ /* 0x000e64000c1e1100 */
[----:B-1----:R-:W-:-:S05]  /*5b40*/  PRMT R11, R164, 0x8880, RZ ;  /* 0x00008880a40b7816 */ /* 0x002fca00000000ff */
[----:B------:R-:W-:-:S07]  /*5b50*/  IMAD R10, R11, R152, RZ ;  /* 0x000000980b0a7224 */ /* 0x000fce00078e02ff */
.L_x_229:
[----:B------:R-:W-:Y:S05]  /*5b60*/  BSYNC B1 ;  /* 0x0000000000017941 */ /* 0x000fea0003800000 */
.L_x_228:
[----:B------:R-:W-:Y:S01]  /*5b70*/  @!P3 IMAD R119, R119, R153, R10 ;  /* 0x000000997777b224 */ /* 0x000fe200078e020a */
[----:B------:R-:W-:Y:S04]  /*5b80*/  BSSY B1, `(.L_x_230) ;  /* 0x0000006000017945 */ /* 0x000fe80003800000 */
[----:B------:R0:W-:Y:S01]  /*5b90*/  @!P3 STG.E.U8 desc[UR36][R6.64+0xb9], R119 ;  /* 0x0000b9770600b986 */ /* 0x0001e2000c101124 */
[----:B------:R-:W-:Y:S05]  /*5ba0*/  @P5 BRA `(.L_x_231) ;  /* 0x00000000000c5947 */ /* 0x000fea0003800000 */
[----:B------:R-:W1:Y:S02]  /*5bb0*/  LDG.E.U8 R164, desc[UR36][R2.64+0xc0] ;  /* 0x0000c02402a47981 */ /* 0x000e64000c1e1100 */
[----:B-1----:R-:W-:-:S05]  /*5bc0*/  PRMT R11, R164, 0x8880, RZ ;  /* 0x00008880a40b7816 */ /* 0x002fca00000000ff */
[----:B------:R-:W-:-:S07]  /*5bd0*/  IMAD R10, R11, R152, RZ ;  /* 0x000000980b0a7224 */ /* 0x000fce00078e02ff */
.L_x_231:
[----:B------:R-:W-:Y:S05]  /*5be0*/  BSYNC B1 ;  /* 0x0000000000017941 */ /* 0x000fea0003800000 */
.L_x_230:
[----:B-1----:R-:W-:Y:S01]  /*5bf0*/  @!P5 IMAD R11, R120, R153, R10 ;  /* 0x00000099780bd224 */ /* 0x002fe200078e020a */
[----:B------:R-:W-:Y:S04]  /*5c00*/  BSSY B1, `(.L_x_232) ;  /* 0x0000006000017945 */ /* 0x000fe80003800000 */
[----:B------:R1:W-:Y:S01]  /*5c10*/  @!P5 STG.E.U8 desc[UR36][R4.64+0xc0], R11 ;  /* 0x0000c00b0400d986 */ /* 0x0003e2000c101124 */
[----:B------:R-:W-:Y:S05]  /*5c20*/  @P2 BRA `(.L_x_233) ;  /* 0x00000000000c2947 */ /* 0x000fea0003800000 */
[----:B------:R-:W1:Y:S02]  /*5c30*/  LDG.E.U8 R164, desc[UR36][R2.64+0xc1] ;  /* 0x0000c12402a47981 */ /* 0x000e64000c1e1100 */
[----:B-1----:R-:W-:-:S05]  /*5c40*/  PRMT R11, R164, 0x8880, RZ ;  /* 0x00008880a40b7816 */ /* 0x002fca00000000ff */
[----:B------:R-:W-:-:S07]  /*5c50*/  IMAD R10, R11, R152, RZ ;  /* 0x000000980b0a7224 */ /* 0x000fce00078e02ff */
.L_x_233:
[----:B------:R-:W-:Y:S05]  /*5c60*/  BSYNC B1 ;  /* 0x0000000000017941 */ /* 0x000fea0003800000 */
.L_x_232:
        /* <DEDUP_REMOVED lines=11> */
.L_x_235:
[----:B------:R-:W-:Y:S05]  /*5d20*/  BSYNC B1 ;  /* 0x0000000000017941 */ /* 0x000fea0003800000 */
.L_x_234:
[----:B-1----:R-:W-:Y:S01]  /*5d30*/  @!P4 IMAD R11, R122, R153, R10 ;  /* 0x000000997a0bc224 */ /* 0x002fe200078e020a */
[----:B------:R-:W-:Y:S04]  /*5d40*/  BSSY B1, `(.L_x_236) ;  /* 0x0000006000017945 */ /* 0x000fe80003800000 */
[----:B------:R1:W-:Y:S01]  /*5d50*/  @!P4 STG.E.U8 desc[UR36][R6.64+0xc0], R11 ;  /* 0x0000c00b0600c986 */ /* 0x0003e2000c101124 */
[----:B------:R-:W-:Y:S05]  /*5d60*/  @P3 BRA `(.L_x_237) ;  /* 0x00000000000c3947 */ /* 0x000fea0003800000 */
[----:B------:R-:W1:Y:S02]  /*5d70*/  LDG.E.U8 R164, desc[UR36][R8.64+0xc1] ;  /* 0x0000c12408a47981 */ /* 0x000e64000c1e1100 */
[----:B-1----:R-:W-:-:S05]  /*5d80*/  PRMT R11, R164, 0x8880, RZ ;  /* 0x00008880a40b7816 */ /* 0x002fca00000000ff */
[----:B------:R-:W-:-:S07]  /*5d90*/  IMAD R10, R11, R152, RZ ;  /* 0x000000980b0a7224 */ /* 0x000fce00078e02ff */
.L_x_237:
[----:B------:R-:W-:Y:S05]  /*5da0*/  BSYNC B1 ;  /* 0x0000000000017941 */ /* 0x000fea0003800000 */
.L_x_236:
[----:B------:R-:W-:Y:S01]  /*5db0*/  @!P3 IMAD R123, R123, R153, R10 ;  /* 0x000000997b7bb224 */ /* 0x000fe200078e020a */
[----:B------:R-:W-:Y:S04]  /*5dc0*/  BSSY B1, `(.L_x_238) ;  /* 0x0000006000017945 */ /* 0x000fe80003800000 */
[----:B------:R0:W-:Y:S01]  /*5dd0*/  @!P3 STG.E.U8 desc[UR36][R6.64+0xc1], R123 ;  /* 0x0000c17b0600b986 */ /* 0x0001e2000c101124 */
[----:B------:R-:W-:Y:S05]  /*5de0*/  @P5 BRA `(.L_x_239) ;  /* 0x00000000000c5947 */ /* 0x000fea0003800000 */
[----:B------:R-:W1:Y:S02]  /*5df0*/  LDG.E.U8 R164, desc[UR36][R2.64+0xc8] ;  /* 0x0000c82402a47981 */ /* 0x000e64000c1e1100 */
[----:B-1----:R-:W-:-:S05]  /*5e00*/  PRMT R11, R164, 0x8880, RZ ;  /* 0x00008880a40b7816 */ /* 0x002fca00000000ff */
[----:B------:R-:W-:-:S07]  /*5e10*/  IMAD R10, R11, R152, RZ ;  /* 0x000000980b0a7224 */ /* 0x000fce00078e02ff */
.L_x_239:
[----:B------:R-:W-:Y:S05]  /*5e20*/  BSYNC B1 ;  /* 0x0000000000017941 */ /* 0x000fea0003800000 */
.L_x_238:
[----:B-1----:R-:W-:Y:S01]  /*5e30*/  @!P5 IMAD R11, R124, R153, R10 ;  /* 0x000000997c0bd224 */ /* 0x002fe200078e020a */
[----:B------:R-:W-:Y:S04]  /*5e40*/  BSSY B1, `(.L_x_240) ;  /* 0x0000006000017945 */ /* 0x000fe80003800000 */
[----:B------:R1:W-:Y:S01]  /*5e50*/  @!P5 STG.E.U8 desc[UR36][R4.64+0xc8], R11 ;  /* 0x0000c80b0400d986 */ /* 0x0003e2000c101124 */
[----:B------:R-:W-:Y:S05]  /*5e60*/  @P2 BRA `(.L_x_241) ;  /* 0x00000000000c2947 */ /* 0x000fea0003800000 */
[----:B------:R-:W1:Y:S02]  /*5e70*/  LDG.E.U8 R164, desc[UR36][R2.64+0xc9] ;  /* 0x0000c92402a47981 */ /* 0x000e64000c1e1100 */
[----:B-1----:R-:W-:-:S05]  /*5e80*/  PRMT R11, R164, 0x8880, RZ ;  /* 0x00008880a40b7816 */ /* 0x002fca00000000ff */
[----:B------:R-:W-:-:S07]  /*5e90*/  IMAD R10, R11, R152, RZ ;  /* 0x000000980b0a7224 */ /* 0x000fce00078e02ff */
.L_x_241:
[----:B------:R-:W-:Y:S05]  /*5ea0*/  BSYNC B1 ;  /* 0x0000000000017941 */ /* 0x000fea0003800000 */
.L_x_240:
        /* <DEDUP_REMOVED lines=11> */
.L_x_243:
[----:B------:R-:W-:Y:S05]  /*5f60*/  BSYNC B1 ;  /* 0x0000000000017941 */ /* 0x000fea0003800000 */
.L_x_242:
[----:B-1----:R-:W-:Y:S01]  /*5f70*/  @!P4 IMAD R11, R126, R153, R10 ;  /* 0x000000997e0bc224 */ /* 0x002fe200078e020a */
[----:B------:R-:W-:Y:S04]  /*5f80*/  BSSY B1, `(.L_x_244) ;  /* 0x0000006000017945 */ /* 0x000fe80003800000 */
[----:B------:R1:W-:Y:S01]  /*5f90*/  @!P4 STG.E.U8 desc[UR36][R6.64+0xc8], R11 ;  /* 0x0000c80b0600c986 */ /* 0x0003e2000c101124 */
[----:B------:R-:W-:Y:S05]  /*5fa0*/  @P3 BRA `(.L_x_245) ;  /* 0x00000000000c3947 */ /* 0x000fea0003800000 */
[----:B------:R-:W1:Y:S02]  /*5fb0*/  LDG.E.U8 R164, desc[UR36][R8.64+0xc9] ;  /* 0x0000c92408a47981 */ /* 0x000e64000c1e1100 */
[----:B-1----:R-:W-:-:S05]  /*5fc0*/  PRMT R11, R164, 0x8880, RZ ;  /* 0x00008880a40b7816 */ /* 0x002fca00000000ff */
[----:B------:R-:W-:-:S07]  /*5fd0*/  IMAD R10, R11, R152, RZ ;  /* 0x000000980b0a7224 */ /* 0x000fce00078e02ff */
.L_x_245:
[----:B------:R-:W-:Y:S05]  /*5fe0*/  BSYNC B1 ;  /* 0x0000000000017941 */ /* 0x000fea0003800000 */
.L_x_244:
[----:B------:R-:W-:Y:S01]  /*5ff0*/  @!P3 IMAD R127, R127, R153, R10 ;  /* 0x000000997f7fb224 */ /* 0x000fe200078e020a */
[----:B------:R-:W-:Y:S04]  /*6000*/  BSSY B1, `(.L_x_246) ;  /* 0x0000006000017945 */ /* 0x000fe80003800000 */
[----:B------:R0:W-:Y:S01]  /*6010*/  @!P3 STG.E.U8 desc[UR36][R6.64+0xc9], R127 ;  /* 0x0000c97f0600b986 */ /* 0x0001e2000c101124 */
[----:B------:R-:W-:Y:S05]  /*6020*/  @P5 BRA `(.L_x_247) ;  /* 0x00000000000c5947 */ /* 0x000fea0003800000 */
[----:B------:R-:W1:Y:S02]  /*6030*/  LDG.E.U8 R164, desc[UR36][R2.64+0xd0] ;  /* 0x0000d02402a47981 */ /* 0x000e64000c1e1100 */
[----:B-1----:R-:W-:-:S05]  /*6040*/  PRMT R11, R164, 0x8880, RZ ;  /* 0x00008880a40b7816 */ /* 0x002fca00000000ff */
[----:B------:R-:W-:-:S07]  /*6050*/  IMAD R10, R11, R152, RZ ;  /* 0x000000980b0a7224 */ /* 0x000fce00078e02ff */
.L_x_247:
[----:B------:R-:W-:Y:S05]  /*6060*/  BSYNC B1 ;  /* 0x0000000000017941 */ /* 0x000fea0003800000 */
.L_x_246:
[----:B-1----:R-:W-:Y:S01]  /*6070*/  @!P5 IMAD R11, R128, R153, R10 ;  /* 0x00000099800bd224 */ /* 0x002fe200078e020a */
[----:B------:R-:W-:Y:S04]  /*6080*/  BSSY B1, `(.L_x_248) ;  /* 0x0000006000017945 */ /* 0x000fe80003800000 */
[----:B------:R1:W-:Y:S01]  /*6090*/  @!P5 STG.E.U8 desc[UR36][R4.64+0xd0], R11 ;  /* 0x0000d00b0400d986 */ /* 0x0003e2000c101124 */
[----:B------:R-:W-:Y:S05]  /*60a0*/  @P2 BRA `(.L_x_249) ;  /* 0x00000000000c2947 */ /* 0x000fea0003800000 */
[----:B------:R-:W1:Y:S02]  /*60b0*/  LDG.E.U8 R164, desc[UR36][R2.64+0xd1] ;  /* 0x0000d12402a47981 */ /* 0x000e64000c1e1100 */
[----:B-1----:R-:W-:-:S05]  /*60c0*/  PRMT R11, R164, 0x8880, RZ ;  /* 0x00008880a40b7816 */ /* 0x002fca00000000ff */
[----:B------:R-:W-:-:S07]  /*60d0*/  IMAD R10, R11, R152, RZ ;  /* 0x000000980b0a7224 */ /* 0x000fce00078e02ff */
.L_x_249:
[----:B------:R-:W-:Y:S05]  /*60e0*/  BSYNC B1 ;  /* 0x0000000000017941 */ /* 0x000fea0003800000 */
.L_x_248:
        /* <DEDUP_REMOVED lines=11> */
.L_x_251:
[----:B------:R-:W-:Y:S05]  /*61a0*/  BSYNC B1 ;  /* 0x0000000000017941 */ /* 0x000fea0003800000 */
.L_x_250:
[----:B-1----:R-:W-:Y:S01]  /*61b0*/  @!P4 IMAD R11, R130, R153, R10 ;  /* 0x00000099820bc224 */ /* 0x002fe200078e020a */
[----:B------:R-:W-:Y:S04]  /*61c0*/  BSSY B1, `(.L_x_252) ;  /* 0x0000006000017945 */ /* 0x000fe80003800000 */
[----:B------:R1:W-:Y:S01]  /*61d0*/  @!P4 STG.E.U8 desc[UR36][R6.64+0xd0], R11 ;  /* 0x0000d00b0600c986 */ /* 0x0003e2000c101124 */
[----:B------:R-:W-:Y:S05]  /*61e0*/  @P3 BRA `(.L_x_253) ;  /* 0x00000000000c3947 */ /* 0x000fea0003800000 */
[----:B------:R-:W1:Y:S02]  /*61f0*/  LDG.E.U8 R164, desc[UR36][R8.64+0xd1] ;  /* 0x0000d12408a47981 */ /* 0x000e64000c1e1100 */
[----:B-1----:R-:W-:-:S05]  /*6200*/  PRMT R11, R164, 0x8880, RZ ;  /* 0x00008880a40b7816 */ /* 0x002fca00000000ff */
[----:B------:R-:W-:-:S07]  /*6210*/  IMAD R10, R11, R152, RZ ;  /* 0x000000980b0a7224 */ /* 0x000fce00078e02ff */
.L_x_253:
[----:B------:R-:W-:Y:S05]  /*6220*/  BSYNC B1 ;  /* 0x0000000000017941 */ /* 0x000fea0003800000 */
.L_x_252:
[----:B------:R-:W-:Y:S01]  /*6230*/  @!P3 IMAD R131, R131, R153, R10 ;  /* 0x000000998383b224 */ /* 0x000fe200078e020a */
[----:B------:R-:W-:Y:S04]  /*6240*/  BSSY B1, `(.L_x_254) ;  /* 0x0000006000017945 */ /* 0x000fe80003800000 */
[----:B------:R0:W-:Y:S01]  /*6250*/  @!P3 STG.E.U8 desc[UR36][R6.64+0xd1], R131 ;  /* 0x0000d1830600b986 */ /* 0x0001e2000c101124 */
[----:B------:R-:W-:Y:S05]  /*6260*/  @P5 BRA `(.L_x_255) ;  /* 0x00000000000c5947 */ /* 0x000fea0003800000 */
[----:B------:R-:W1:Y:S02]  /*6270*/  LDG.E.U8 R164, desc[UR36][R2.64+0xd8] ;  /* 0x0000d82402a47981 */ /* 0x000e64000c1e1100 */
[----:B-1----:R-:W-:-:S05]  /*6280*/  PRMT R11, R164, 0x8880, RZ ;  /* 0x00008880a40b7816 */ /* 0x002fca00000000ff */
[----:B------:R-:W-:-:S07]  /*6290*/  IMAD R10, R11, R152, RZ ;  /* 0x000000980b0a7224 */ /* 0x000fce00078e02ff */
.L_x_255:
[----:B------:R-:W-:Y:S05]  /*62a0*/  BSYNC B1 ;  /* 0x0000000000017941 */ /* 0x000fea0003800000 */
.L_x_254:
[----:B-1----:R-:W-:Y:S01]  /*62b0*/  @!P5 IMAD R11, R132, R153, R10 ;  /* 0x00000099840bd224 */ /* 0x002fe200078e020a */
[----:B------:R-:W-:Y:S04]  /*62c0*/  BSSY B1, `(.L_x_256) ;  /* 0x0000006000017945 */ /* 0x000fe80003800000 */
[----:B------:R1:W-:Y:S01]  /*62d0*/  @!P5 STG.E.U8 desc[UR36][R4.64+0xd8], R11 ;  /* 0x0000d80b0400d986 */ /* 0x0003e2000c101124 */
[----:B------:R-:W-:Y:S05]  /*62e0*/  @P2 BRA `(.L_x_257) ;  /* 0x00000000000c2947 */ /* 0x000fea0003800000 */
[----:B------:R-:W1:Y:S02]  /*62f0*/  LDG.E.U8 R164, desc[UR36][R2.64+0xd9] ;  /* 0x0000d92402a47981 */ /* 0x000e64000c1e1100 */
[----:B-1----:R-:W-:-:S05]  /*6300*/  PRMT R11, R164, 0x8880, RZ ;  /* 0x00008880a40b7816 */ /* 0x002fca00000000ff */
[----:B------:R-:W-:-:S07]  /*6310*/  IMAD R10, R11, R152, RZ ;  /* 0x000000980b0a7224 */ /* 0x000fce00078e02ff */
.L_x_257:
[----:B------:R-:W-:Y:S05]  /*6320*/  BSYNC B1 ;  /* 0x0000000000017941 */ /* 0x000fea0003800000 */
.L_x_256:
        /* <DEDUP_REMOVED lines=11> */
.L_x_259:
[----:B------:R-:W-:Y:S05]  /*63e0*/  BSYNC B1 ;  /* 0x0000000000017941 */ /* 0x000fea0003800000 */
.L_x_258:
[----:B-1----:R-:W-:Y:S01]  /*63f0*/  @!P4 IMAD R11, R134, R153, R10 ;  /* 0x00000099860bc224 */ /* 0x002fe200078e020a */
[----:B------:R-:W-:Y:S04]  /*6400*/  BSSY B1, `(.L_x_260) ;  /* 0x0000006000017945 */ /* 0x000fe80003800000 */
[----:B------:R1:W-:Y:S01]  /*6410*/  @!P4 STG.E.U8 desc[UR36][R6.64+0xd8], R11 ;  /* 0x0000d80b0600c986 */ /* 0x0003e2000c101124 */
[----:B------:R-:W-:Y:S05]  /*6420*/  @P3 BRA `(.L_x_261) ;  /* 0x00000000000c3947 */ /* 0x000fea0003800000 */
[----:B------:R-:W1:Y:S02]  /*6430*/  LDG.E.U8 R164, desc[UR36][R8.64+0xd9] ;  /* 0x0000d92408a47981 */ /* 0x000e64000c1e1100 */
[----:B-1----:R-:W-:-:S05]  /*6440*/  PRMT R11, R164, 0x8880, RZ ;  /* 0x00008880a40b7816 */ /* 0x002fca00000000ff */
[----:B------:R-:W-:-:S07]  /*6450*/  IMAD R10, R11, R152, RZ ;  /* 0x000000980b0a7224 */ /* 0x000fce00078e02ff */
.L_x_261:
[----:B------:R-:W-:Y:S05]  /*6460*/  BSYNC B1 ;  /* 0x0000000000017941 */ /* 0x000fea0003800000 */
.L_x_260:
[----:B------:R-:W-:Y:S01]  /*6470*/  @!P3 IMAD R135, R135, R153, R10 ;  /* 0x000000998787b224 */ /* 0x000fe200078e020a */
[----:B------:R-:W-:Y:S04]  /*6480*/  BSSY B1, `(.L_x_262) ;  /* 0x0000006000017945 */ /* 0x000fe80003800000 */
[----:B------:R0:W-:Y:S01]  /*6490*/  @!P3 STG.E.U8 desc[UR36][R6.64+0xd9], R135 ;  /* 0x0000d9870600b986 */ /* 0x0001e2000c101124 */
[----:B------:R-:W-:Y:S05]  /*64a0*/  @P5 BRA `(.L_x_263) ;  /* 0x00000000000c5947 */ /* 0x000fea0003800000 */
[----:B------:R-:W1:Y:S02]  /*64b0*/  LDG.E.U8 R164, desc[UR36][R2.64+0xe0] ;  /* 0x0000e02402a47981 */ /* 0x000e64000c1e1100 */
[----:B-1----:R-:W-:-:S05]  /*64c0*/  PRMT R11, R164, 0x8880, RZ ;  /* 0x00008880a40b7816 */ /* 0x002fca00000000ff */
[----:B------:R-:W-:-:S07]  /*64d0*/  IMAD R10, R11, R152, RZ ;  /* 0x000000980b0a7224 */ /* 0x000fce00078e02ff */
.L_x_263:
[----:B------:R-:W-:Y:S05]  /*64e0*/  BSYNC B1 ;  /* 0x0000000000017941 */ /* 0x000fea0003800000 */
.L_x_262:
[----:B-1----:R-:W-:Y:S01]  /*64f0*/  @!P5 IMAD R11, R136, R153, R10 ;  /* 0x00000099880bd224 */ /* 0x002fe200078e020a */
[----:B------:R-:W-:Y:S04]  /*6500*/  BSSY B1, `(.L_x_264) ;  /* 0x0000006000017945 */ /* 0x000fe80003800000 */
[----:B------:R1:W-:Y:S01]  /*6510*/  @!P5 STG.E.U8 desc[UR36][R4.64+0xe0], R11 ;  /* 0x0000e00b0400d986 */ /* 0x0003e2000c101124 */
[----:B------:R-:W-:Y:S05]  /*6520*/  @P2 BRA `(.L_x_265) ;  /* 0x00000000000c2947 */ /* 0x000fea0003800000 */
[----:B------:R-:W1:Y:S02]  /*6530*/  LDG.E.U8 R164, desc[UR36][R2.64+0xe1] ;  /* 0x0000e12402a47981 */ /* 0x000e64000c1e1100 */
[----:B-1----:R-:W-:-:S05]  /*6540*/  PRMT R11, R164, 0x8880, RZ ;  /* 0x00008880a40b7816 */ /* 0x002fca00000000ff */
[----:B------:R-:W-:-:S07]  /*6550*/  IMAD R10, R11, R152, RZ ;  /* 0x000000980b0a7224 */ /* 0x000fce00078e02ff */
.L_x_265:
[----:B------:R-:W-:Y:S05]  /*6560*/  BSYNC B1 ;  /* 0x0000000000017941 */ /* 0x000fea0003800000 */
.L_x_264:
        /* <DEDUP_REMOVED lines=11> */
.L_x_267:
[----:B------:R-:W-:Y:S05]  /*6620*/  BSYNC B1 ;  /* 0x0000000000017941 */ /* 0x000fea0003800000 */
.L_x_266:
[----:B-1----:R-:W-:Y:S01]  /*6630*/  @!P4 IMAD R11, R138, R153, R10 ;  /* 0x000000998a0bc224 */ /* 0x002fe200078e020a */
[----:B------:R-:W-:Y:S04]  /*6640*/  BSSY B1, `(.L_x_268) ;  /* 0x0000006000017945 */ /* 0x000fe80003800000 */
[----:B------:R1:W-:Y:S01]  /*6650*/  @!P4 STG.E.U8 desc[UR36][R6.64+0xe0], R11 ;  /* 0x0000e00b0600c986 */ /* 0x0003e2000c101124 */
[----:B------:R-:W-:Y:S05]  /*6660*/  @P3 BRA `(.L_x_269) ;  /* 0x00000000000c3947 */ /* 0x000fea0003800000 */
[----:B------:R-:W1:Y:S02]  /*6670*/  LDG.E.U8 R164, desc[UR36][R8.64+0xe1] ;  /* 0x0000e12408a47981 */ /* 0x000e64000c1e1100 */
[----:B-1----:R-:W-:-:S05]  /*6680*/  PRMT R11, R164, 0x8880, RZ ;  /* 0x00008880a40b7816 */ /* 0x002fca00000000ff */
[----:B------:R-:W-:-:S07]  /*6690*/  IMAD R10, R11, R152, RZ ;  /* 0x000000980b0a7224 */ /* 0x000fce00078e02ff */
.L_x_269:
[----:B------:R-:W-:Y:S05]  /*66a0*/  BSYNC B1 ;  /* 0x0000000000017941 */ /* 0x000fea0003800000 */
.L_x_268:
[----:B------:R-:W-:Y:S01]  /*66b0*/  @!P3 IMAD R139, R139, R153, R10 ;  /* 0x000000998b8bb224 */ /* 0x000fe200078e020a */
[----:B------:R-:W-:Y:S04]  /*66c0*/  BSSY B1, `(.L_x_270) ;  /* 0x0000006000017945 */ /* 0x000fe80003800000 */
[----:B------:R0:W-:Y:S01]  /*66d0*/  @!P3 STG.E.U8 desc[UR36][R6.64+0xe1], R139 ;  /* 0x0000e18b0600b986 */ /* 0x0001e2000c101124 */
[----:B------:R-:W-:Y:S05]  /*66e0*/  @P5 BRA `(.L_x_271) ;  /* 0x00000000000c5947 */ /* 0x000fea0003800000 */
[----:B------:R-:W1:Y:S02]  /*66f0*/  LDG.E.U8 R164, desc[UR36][R2.64+0xe8] ;  /* 0x0000e82402a47981 */ /* 0x000e64000c1e1100 */
[----:B-1----:R-:W-:-:S05]  /*6700*/  PRMT R11, R164, 0x8880, RZ ;  /* 0x00008880a40b7816 */ /* 0x002fca00000000ff */
[----:B------:R-:W-:-:S07]  /*6710*/  IMAD R10, R11, R152, RZ ;  /* 0x000000980b0a7224 */ /* 0x000fce00078e02ff */
.L_x_271:
[----:B------:R-:W-:Y:S05]  /*6720*/  BSYNC B1 ;  /* 0x0000000000017941 */ /* 0x000fea0003800000 */
.L_x_270:
[----:B-1----:R-:W-:Y:S01]  /*6730*/  @!P5 IMAD R11, R140, R153, R10 ;  /* 0x000000998c0bd224 */ /* 0x002fe200078e020a */
[----:B------:R-:W-:Y:S04]  /*6740*/  BSSY B1, `(.L_x_272) ;  /* 0x0000006000017945 */ /* 0x000fe80003800000 */
[----:B------:R1:W-:Y:S01]  /*6750*/  @!P5 STG.E.U8 desc[UR36][R4.64+0xe8], R11 ;  /* 0x0000e80b0400d986 */ /* 0x0003e2000c101124 */
[----:B------:R-:W-:Y:S05]  /*6760*/  @P2 BRA `(.L_x_273) ;  /* 0x00000000000c2947 */ /* 0x000fea0003800000 */
[----:B------:R-:W1:Y:S02]  /*6770*/  LDG.E.U8 R164, desc[UR36][R2.64+0xe9] ;  /* 0x0000e92402a47981 */ /* 0x000e64000c1e1100 */
[----:B-1----:R-:W-:-:S05]  /*6780*/  PRMT R11, R164, 0x8880, RZ ;  /* 0x00008880a40b7816 */ /* 0x002fca00000000ff */
[----:B------:R-:W-:-:S07]  /*6790*/  IMAD R10, R11, R152, RZ ;  /* 0x000000980b0a7224 */ /* 0x000fce00078e02ff */
.L_x_273:
[----:B------:R-:W-:Y:S05]  /*67a0*/  BSYNC B1 ;  /* 0x0000000000017941 */ /* 0x000fea0003800000 */
.L_x_272:
        /* <DEDUP_REMOVED lines=11> */
.L_x_275:
[----:B------:R-:W-:Y:S05]  /*6860*/  BSYNC B1 ;  /* 0x0000000000017941 */ /* 0x000fea0003800000 */
.L_x_274:
[----:B-1----:R-:W-:Y:S01]  /*6870*/  @!P4 IMAD R11, R142, R153, R10 ;  /* 0x000000998e0bc224 */ /* 0x002fe200078e020a */
[----:B------:R-:W-:Y:S04]  /*6880*/  BSSY B1, `(.L_x_276) ;  /* 0x0000006000017945 */ /* 0x000fe80003800000 */
[----:B------:R1:W-:Y:S01]  /*6890*/  @!P4 STG.E.U8 desc[UR36][R6.64+0xe8], R11 ;  /* 0x0000e80b0600c986 */ /* 0x0003e2000c101124 */
[----:B------:R-:W-:Y:S05]  /*68a0*/  @P3 BRA `(.L_x_277) ;  /* 0x00000000000c3947 */ /* 0x000fea0003800000 */
[----:B------:R-:W1:Y:S02]  /*68b0*/  LDG.E.U8 R164, desc[UR36][R8.64+0xe9] ;  /* 0x0000e92408a47981 */ /* 0x000e64000c1e1100 */
[----:B-1----:R-:W-:-:S05]  /*68c0*/  PRMT R11, R164, 0x8880, RZ ;  /* 0x00008880a40b7816 */ /* 0x002fca00000000ff */
[----:B------:R-:W-:-:S07]  /*68d0*/  IMAD R10, R11, R152, RZ ;  /* 0x000000980b0a7224 */ /* 0x000fce00078e02ff */
.L_x_277:
[----:B------:R-:W-:Y:S05]  /*68e0*/  BSYNC B1 ;  /* 0x0000000000017941 */ /* 0x000fea0003800000 */
.L_x_276:
[----:B------:R-:W-:Y:S01]  /*68f0*/  @!P3 IMAD R143, R143, R153, R10 ;  /* 0x000000998f8fb224 */ /* 0x000fe200078e020a */
[----:B------:R-:W-:Y:S04]  /*6900*/  BSSY B1, `(.L_x_278) ;  /* 0x0000006000017945 */ /* 0x000fe80003800000 */
[----:B------:R0:W-:Y:S01]  /*6910*/  @!P3 STG.E.U8 desc[UR36][R6.64+0xe9], R143 ;  /* 0x0000e98f0600b986 */ /* 0x0001e2000c101124 */
[----:B------:R-:W-:Y:S05]  /*6920*/  @P5 BRA `(.L_x_279) ;  /* 0x00000000000c5947 */ /* 0x000fea0003800000 */
[----:B------:R-:W1:Y:S02]  /*6930*/  LDG.E.U8 R164, desc[UR36][R2.64+0xf0] ;  /* 0x0000f02402a47981 */ /* 0x000e64000c1e1100 */
[----:B-1----:R-:W-:-:S05]  /*6940*/  PRMT R11, R164, 0x8880, RZ ;  /* 0x00008880a40b7816 */ /* 0x002fca00000000ff */
[----:B------:R-:W-:-:S07]  /*6950*/  IMAD R10, R11, R152, RZ ;  /* 0x000000980b0a7224 */ /* 0x000fce00078e02ff */
.L_x_279:
[----:B------:R-:W-:Y:S05]  /*6960*/  BSYNC B1 ;  /* 0x0000000000017941 */ /* 0x000fea0003800000 */
.L_x_278:
[----:B-1----:R-:W-:Y:S01]  /*6970*/  @!P5 IMAD R11, R144, R153, R10 ;  /* 0x00000099900bd224 */ /* 0x002fe200078e020a */
[----:B------:R-:W-:Y:S04]  /*6980*/  BSSY B1, `(.L_x_280) ;  /* 0x0000006000017945 */ /* 0x000fe80003800000 */
[----:B------:R1:W-:Y:S01]  /*6990*/  @!P5 STG.E.U8 desc[UR36][R4.64+0xf0], R11 ;  /* 0x0000f00b0400d986 */ /* 0x0003e2000c101124 */
[----:B------:R-:W-:Y:S05]  /*69a0*/  @P2 BRA `(.L_x_281) ;  /* 0x00000000000c2947 */ /* 0x000fea0003800000 */
[----:B------:R-:W1:Y:S02]  /*69b0*/  LDG.E.U8 R164, desc[UR36][R2.64+0xf1] ;  /* 0x0000f12402a47981 */ /* 0x000e64000c1e1100 */
[----:B-1----:R-:W-:-:S05]  /*69c0*/  PRMT R11, R164, 0x8880, RZ ;  /* 0x00008880a40b7816 */ /* 0x002fca00000000ff */
[----:B------:R-:W-:-:S07]  /*69d0*/  IMAD R10, R11, R152, RZ ;  /* 0x000000980b0a7224 */ /* 0x000fce00078e02ff */
.L_x_281:
[----:B------:R-:W-:Y:S05]  /*69e0*/  BSYNC B1 ;  /* 0x0000000000017941 */ /* 0x000fea0003800000 */
.L_x_280:
[C---:B------:R-:W-:Y:S01]  /*69f0*/  ISETP.LT.OR P4, PT, R0.reuse, 0xf1, !P0 ;  /* 0x000000f10000780c */ /* 0x040fe20004781670 */
[----:B------:R-:W-:Y:S01]  /*6a00*/  @!P2 IMAD R145, R145, R153, R10 ;  /* 0x000000999191a224 */ /* 0x000fe200078e020a */
[----:B------:R-:W-:Y:S01]  /*6a10*/  BSSY B1, `(.L_x_282) ;  /* 0x000000a000017945 */ /* 0x000fe20003800000 */
[C---:B------:R-:W-:Y:S02]  /*6a20*/  ISETP.LT.OR P3, PT, R0.reuse, 0xf2, !P0 ;  /* 0x000000f20000780c */ /* 0x040fe40004761670 */
        /* <DEDUP_REMOVED lines=8> */
.L_x_283:
[----:B------:R-:W-:Y:S05]  /*6ab0*/  BSYNC B1 ;  /* 0x0000000000017941 */ /* 0x000fea0003800000 */
.L_x_282:
[----:B-1----:R-:W-:Y:S01]  /*6ac0*/  @!P4 IMAD R11, R146, R153, R10 ;  /* 0x00000099920bc224 */ /* 0x002fe200078e020a */
[----:B------:R-:W-:Y:S04]  /*6ad0*/  BSSY B1, `(.L_x_284) ;  /* 0x0000006000017945 */ /* 0x000fe80003800000 */
[----:B------:R1:W-:Y:S01]  /*6ae0*/  @!P4 STG.E.U8 desc[UR36][R6.64+0xf0], R11 ;  /* 0x0000f00b0600c986 */ /* 0x0003e2000c101124 */
[----:B------:R-:W-:Y:S05]  /*6af0*/  @P3 BRA `(.L_x_285) ;  /* 0x00000000000c3947 */ /* 0x000fea0003800000 */
[----:B------:R-:W1:Y:S02]  /*6b00*/  LDG.E.U8 R164, desc[UR36][R8.64+0xf1] ;  /* 0x0000f12408a47981 */ /* 0x000e64000c1e1100 */
[----:B-1----:R-:W-:-:S05]  /*6b10*/  PRMT R11, R164, 0x8880, RZ ;  /* 0x00008880a40b7816 */ /* 0x002fca00000000ff */
[----:B------:R-:W-:-:S07]  /*6b20*/  IMAD R10, R11, R152, RZ ;  /* 0x000000980b0a7224 */ /* 0x000fce00078e02ff */
.L_x_285:
[----:B------:R-:W-:Y:S05]  /*6b30*/  BSYNC B1 ;  /* 0x0000000000017941 */ /* 0x000fea0003800000 */
.L_x_284:
[----:B------:R-:W-:Y:S01]  /*6b40*/  @!P3 IMAD R147, R147, R153, R10 ;  /* 0x000000999393b224 */ /* 0x000fe200078e020a */
[----:B------:R-:W-:Y:S04]  /*6b50*/  BSSY B1, `(.L_x_286) ;  /* 0x0000006000017945 */ /* 0x000fe80003800000 */
[----:B------:R0:W-:Y:S01]  /*6b60*/  @!P3 STG.E.U8 desc[UR36][R6.64+0xf1], R147 ;  /* 0x0000f1930600b986 */ /* 0x0001e2000c101124 */
[----:B------:R-:W-:Y:S05]  /*6b70*/  @P2 BRA `(.L_x_287) ;  /* 0x00000000000c2947 */ /* 0x000fea0003800000 */
[----:B------:R-:W1:Y:S02]  /*6b80*/  LDG.E.U8 R164, desc[UR36][R2.64+0xf8] ;  /* 0x0000f82402a47981 */ /* 0x000e64000c1e1100 */
[----:B-1----:R-:W-:-:S05]  /*6b90*/  PRMT R11, R164, 0x8880, RZ ;  /* 0x00008880a40b7816 */ /* 0x002fca00000000ff */
[----:B------:R-:W-:-:S07]  /*6ba0*/  IMAD R10, R11, R152, RZ ;  /* 0x000000980b0a7224 */ /* 0x000fce00078e02ff */
.L_x_287:
[----:B------:R-:W-:Y:S05]  /*6bb0*/  BSYNC B1 ;  /* 0x0000000000017941 */ /* 0x000fea0003800000 */
.L_x_286:
[----:B-1----:R-:W-:Y:S01]  /*6bc0*/  @!P2 IMAD R11, R148, R153, R10 ;  /* 0x00000099940ba224 */ /* 0x002fe200078e020a */
[----:B------:R-:W-:Y:S04]  /*6bd0*/  BSSY B1, `(.L_x_288) ;  /* 0x0000006000017945 */ /* 0x000fe80003800000 */
[----:B------:R1:W-:Y:S01]  /*6be0*/  @!P2 STG.E.U8 desc[UR36][R4.64+0xf8], R11 ;  /* 0x0000f80b0400a986 */ /* 0x0003e2000c101124 */
[----:B------:R-:W-:Y:S05]  /*6bf0*/  @P1 BRA `(.L_x_289) ;  /* 0x00000000000c1947 */ /* 0x000fea0003800000 */
[----:B------:R-:W1:Y:S02]  /*6c00*/  LDG.E.U8 R164, desc[UR36][R2.64+0xf9] ;  /* 0x0000f92402a47981 */ /* 0x000e64000c1e1100 */
[----:B-1----:R-:W-:-:S05]  /*6c10*/  PRMT R11, R164, 0x8880, RZ ;  /* 0x00008880a40b7816 */ /* 0x002fca00000000ff */
[----:B------:R-:W-:-:S07]  /*6c20*/  IMAD R10, R11, R152, RZ ;  /* 0x000000980b0a7224 */ /* 0x000fce00078e02ff */
.L_x_289:
[----:B------:R-:W-:Y:S05]  /*6c30*/  BSYNC B1 ;  /* 0x0000000000017941 */ /* 0x000fea0003800000 */
.L_x_288:
[----:B------:R-:W-:Y:S01]  /*6c40*/  @!P1 IMAD R149, R149, R153, R10 ;  /* 0x0000009995959224 */ /* 0x000fe200078e020a */
[----:B------:R-:W-:Y:S04]  /*6c50*/  BSSY B1, `(.L_x_290) ;  /* 0x0000006000017945 */ /* 0x000fe80003800000 */
[----:B------:R0:W-:Y:S01]  /*6c60*/  @!P1 STG.E.U8 desc[UR36][R4.64+0xf9], R149 ;  /* 0x0000f99504009986 */ /* 0x0001e2000c101124 */
[----:B------:R-:W-:Y:S05]  /*6c70*/  @P5 BRA `(.L_x_291) ;  /* 0x00000000000c5947 */ /* 0x000fea0003800000 */
[----:B------:R-:W0:Y:S02]  /*6c80*/  LDG.E.U8 R164, desc[UR36][R8.64+0xf8] ;  /* 0x0000f82408a47981 */ /* 0x000e24000c1e1100 */
[----:B0-----:R-:W-:-:S05]  /*6c90*/  PRMT R3, R164, 0x8880, RZ ;  /* 0x00008880a4037816 */ /* 0x001fca00000000ff */
[----:B------:R-:W-:-:S07]  /*6ca0*/  IMAD R10, R3, R152, RZ ;  /* 0x00000098030a7224 */ /* 0x000fce00078e02ff */
.L_x_291:
[----:B------:R-:W-:Y:S05]  /*6cb0*/  BSYNC B1 ;  /* 0x0000000000017941 */ /* 0x000fea0003800000 */
.L_x_290:
[----:B0-----:R-:W-:Y:S01]  /*6cc0*/  @!P5 IMAD R3, R150, R153, R10 ;  /* 0x000000999603d224 */ /* 0x001fe200078e020a */
[----:B------:R-:W-:Y:S01]  /*6cd0*/  ISETP.LT.OR P0, PT, R0, 0xfa, !P0 ;  /* 0x000000fa0000780c */ /* 0x000fe20004701670 */
[----:B------:R-:W-:Y:S03]  /*6ce0*/  BSSY B1, `(.L_x_292) ;  /* 0x0000006000017945 */ /* 0x000fe60003800000 */
[----:B------:R0:W-:Y:S09]  /*6cf0*/  @!P5 STG.E.U8 desc[UR36][R6.64+0xf8], R3 ;  /* 0x0000f8030600d986 */ /* 0x0001f2000c101124 */
[----:B------:R-:W-:Y:S05]  /*6d00*/  @P0 BRA `(.L_x_293) ;  /* 0x00000000000c0947 */ /* 0x000fea0003800000 */
[----:B------:R-:W0:Y:S02]  /*6d10*/  LDG.E.U8 R164, desc[UR36][R8.64+0xf9] ;  /* 0x0000f92408a47981 */ /* 0x000e24000c1e1100 */
[----:B0-----:R-:W-:-:S05]  /*6d20*/  PRMT R3, R164, 0x8880, RZ ;  /* 0x00008880a4037816 */ /* 0x001fca00000000ff */
[----:B------:R-:W-:-:S07]  /*6d30*/  IMAD R10, R3, R152, RZ ;  /* 0x00000098030a7224 */ /* 0x000fce00078e02ff */
.L_x_293:
[----:B------:R-:W-:Y:S05]  /*6d40*/  BSYNC B1 ;  /* 0x0000000000017941 */ /* 0x000fea0003800000 */
.L_x_292:
[----:B------:R-:W-:Y:S01]  /*6d50*/  IMAD R151, R151, R153, R10 ;  /* 0x0000009997977224 */ /* 0x000fe200078e020a */
[----:B------:R-:W-:Y:S06]  /*6d60*/  @P0 BRA `(.L_x_294) ;  /* 0x0000001800100947 */ /* 0x000fec0003800000 */
[----:B------:R0:W-:Y:S01]  /*6d70*/  STG.E.U8 desc[UR36][R6.64+0xf9], R151 ;  /* 0x0000f99706007986 */ /* 0x0001e2000c101124 */
[----:B------:R-:W-:Y:S05]  /*6d80*/  BRA `(.L_x_294) ;  /* 0x0000001800087947 */ /* 0x000fea0003800000 */
.L_x_37:
[C---:B------:R-:W-:Y:S02]  /*6d90*/  ISETP.GE.AND P1, PT, R22.reuse, 0x1, PT ;  /* 0x000000011600780c */ /* 0x040fe40003f26270 */
[----:B------:R-:W-:Y:S02]  /*6da0*/  ISETP.GE.AND P0, PT, R22, 0x9, PT ;  /* 0x000000091600780c */ /* 0x000fe40003f06270 */
[C---:B------:R-:W-:Y:S02]  /*6db0*/  ISETP.LT.OR P4, PT, R0.reuse, 0x1, !P1 ;  /* 0x000000010000780c */ /* 0x040fe40004f81670 */
[C---:B------:R-:W-:Y:S02]  /*6dc0*/  ISETP.LT.OR P3, PT, R0.reuse, 0x2, !P1 ;  /* 0x000000020000780c */ /* 0x040fe40004f61670 */
[C---:B------:R-:W-:Y:S02]  /*6dd0*/  ISETP.LT.OR P2, PT, R0.reuse, 0x1, !P0 ;  /* 0x000000010000780c */ /* 0x040fe40004741670 */
[----:B------:R-:W-:-:S07]  /*6de0*/  ISETP.LT.OR P5, PT, R0, 0x2, !P0 ;  /* 0x000000020000780c */ /* 0x000fce00047a1670 */
[-C--:B------:R-:W-:Y:S02]  /*6df0*/  @!P4 IMAD R3, R24, R153.reuse, RZ ;  /* 0x000000991803c224 */ /* 0x080fe400078e02ff */
[-C--:B------:R-:W-:Y:S02]  /*6e00*/  @!P3 IMAD R25, R25, R153.reuse, RZ ;  /* 0x000000991919b224 */ /* 0x080fe400078e02ff */
[-C--:B------:R-:W-:Y:S01]  /*6e10*/  @!P2 IMAD R9, R26, R153.reuse, RZ ;  /* 0x000000991a09a224 */ /* 0x080fe200078e02ff */
[----:B------:R0:W-:Y:S01]  /*6e20*/  @!P4 STG.E.U8 desc[UR36][R4.64], R3 ;  /* 0x000000030400c986 */ /* 0x0001e2000c101124 */
[C---:B------:R-:W-:Y:S01]  /*6e30*/  ISETP.LT.OR P4, PT, R0.reuse, 0x9, !P1 ;  /* 0x000000090000780c */ /* 0x040fe20004f81670 */
[----:B------:R-:W-:Y:S02]  /*6e40*/  @!P5 IMAD R27, R27, R153, RZ ;  /* 0x000000991b1bd224 */ /* 0x000fe400078e02ff */
[----:B------:R-:W-:Y:S01]  /*6e50*/  @!P3 STG.E.U8 desc[UR36][R4.64+0x1], R25 ;  /* 0x000001190400b986 */ /* 0x000fe2000c101124 */
[----:B------:R-:W-:-:S03]  /*6e60*/  ISETP.LT.OR P3, PT, R0, 0xa, !P1 ;  /* 0x0000000a0000780c */ /* 0x000fc60004f61670 */
[----:B------:R1:W-:Y:S01]  /*6e70*/  @!P2 STG.E.U8 desc[UR36][R6.64], R9 ;  /* 0x000000090600a986 */ /* 0x0003e2000c101124 */
[----:B------:R-:W-:-:S03]  /*6e80*/  ISETP.LT.OR P2, PT, R0, 0x9, !P0 ;  /* 0x000000090000780c */ /* 0x000fc60004741670 */
[----:B------:R-:W-:Y:S01]  /*6e90*/  @!P5 STG.E.U8 desc[UR36][R6.64+0x1], R27 ;  /* 0x0000011b0600d986 */ /* 0x000fe2000c101124 */
[----:B------:R-:W-:Y:S01]  /*6ea0*/  ISETP.LT.OR P5, PT, R0, 0xa, !P0 ;  /* 0x0000000a0000780c */ /* 0x000fe200047a1670 */
[----:B------:R-:W-:-:S04]  /*6eb0*/  @!P4 IMAD R11, R28, R153, RZ ;  /* 0x000000991c0bc224 */ /* 0x000fc800078e02ff */
[-C--:B------:R-:W-:Y:S01]  /*6ec0*/  @!P3 IMAD R29, R29, R153.reuse, RZ ;  /* 0x000000991d1db224 */ /* 0x080fe200078e02ff */
[----:B------:R-:W-:Y:S01]  /*6ed0*/  @!P4 STG.E.U8 desc[UR36][R4.64+0x8], R11 ;  /* 0x0000080b0400c986 */ /* 0x000fe2000c101124 */
[----:B------:R-:W-:Y:S02]  /*6ee0*/  ISETP.LT.OR P4, PT, R0, 0x11, !P1 ;  /* 0x000000110000780c */ /* 0x000fe40004f81670 */
[-C--:B0-----:R-:W-:Y:S01]  /*6ef0*/  @!P2 IMAD R3, R30, R153.reuse, RZ ;  /* 0x000000991e03a224 */ /* 0x081fe200078e02ff */
[----:B------:R-:W-:Y:S01]  /*6f00*/  @!P3 STG.E.U8 desc[UR36][R4.64+0x9], R29 ;  /* 0x0000091d0400b986 */ /* 0x000fe2000c101124 */
[C---:B------:R-:W-:Y:S02]  /*6f10*/  ISETP.LT.OR P3, PT, R0.reuse, 0x12, !P1 ;  /* 0x000000120000780c */ /* 0x040fe40004f61670 */
[----:B------:R-:W-:Y:S01]  /*6f20*/  @!P5 IMAD R31, R31, R153, RZ ;  /* 0x000000991f1fd224 */ /* 0x000fe200078e02ff */
[----:B------:R0:W-:Y:S01]  /*6f30*/  @!P2 STG.E.U8 desc[UR36][R6.64+0x8], R3 ;  /* 0x000008030600a986 */ /* 0x0001e2000c101124 */
[----:B------:R-:W-:-:S03]  /*6f40*/  ISETP.LT.OR P2, PT, R0, 0x11, !P0 ;  /* 0x000000110000780c */ /* 0x000fc60004741670 */
[----:B------:R-:W-:Y:S01]  /*6f50*/  @!P5 STG.E.U8 desc[UR36][R6.64+0x9], R31 ;  /* 0x0000091f0600d986 */ /* 0x000fe2000c101124 */
[----:B------:R-:W-:Y:S01]  /*6f60*/  ISETP.LT.OR P5, PT, R0, 0x12, !P0 ;  /* 0x000000120000780c */ /* 0x000fe200047a1670 */
[----:B-1----:R-:W-:-:S04]  /*6f70*/  @!P4 IMAD R9, R32, R153, RZ ;  /* 0x000000992009c224 */ /* 0x002fc800078e02ff */
        /* <DEDUP_REMOVED lines=301> */
[----:B------:R1:W-:Y:S01]  /*8250*/  @!P4 STG.E.U8 desc[UR36][R4.64+0xd8], R11 ;  /* 0x0000d80b0400c986 */ /* 0x0003e2000c101124 */
        /* <DEDUP_REMOVED lines=13> */
[-C--:B-1----:R-:W-:Y:S01]  /*8330*/  @!P2 IMAD R11, R138, R153.reuse, RZ ;  /* 0x000000998a0ba224 */ /* 0x082fe200078e02ff */
[----:B------:R-:W-:Y:S01]  /*8340*/  @!P3 STG.E.U8 desc[UR36][R4.64+0xe1], R137 ;  /* 0x0000e1890400b986 */ /* 0x000fe2000c101124 */
[C---:B------:R-:W-:Y:S02]  /*8350*/  ISETP.LT.OR P3, PT, R0.reuse, 0xea, !P1 ;  /* 0x000000ea0000780c */ /* 0x040fe40004f61670 */
[----:B------:R-:W-:Y:S01]  /*8360*/  @!P5 IMAD R139, R139, R153, RZ ;  /* 0x000000998b8bd224 */ /* 0x000fe200078e02ff */
[----:B------:R1:W-:Y:S01]  /*8370*/  @!P2 STG.E.U8 desc[UR36][R6.64+0xe0], R11 ;  /* 0x0000e00b0600a986 */ /* 0x0003e2000c101124 */
[----:B------:R-:W-:-:S03]  /*8380*/  ISETP.LT.OR P2, PT, R0, 0xe9, !P0 ;  /* 0x000000e90000780c */ /* 0x000fc60004741670 */
[----:B------:R-:W-:Y:S01]  /*8390*/  @!P5 STG.E.U8 desc[UR36][R6.64+0xe1], R139 ;  /* 0x0000e18b0600d986 */ /* 0x000fe2000c101124 */
[----:B------:R-:W-:Y:S01]  /*83a0*/  ISETP.LT.OR P5, PT, R0, 0xea, !P0 ;  /* 0x000000ea0000780c */ /* 0x000fe200047a1670 */
[----:B0-----:R-:W-:-:S04]  /*83b0*/  @!P4 IMAD R3, R140, R153, RZ ;  /* 0x000000998c03c224 */ /* 0x001fc800078e02ff */
[-C--:B------:R-:W-:Y:S01]  /*83c0*/  @!P3 IMAD R141, R141, R153.reuse, RZ ;  /* 0x000000998d8db224 */ /* 0x080fe200078e02ff */
[----:B------:R0:W-:Y:S01]  /*83d0*/  @!P4 STG.E.U8 desc[UR36][R4.64+0xe8], R3 ;  /* 0x0000e8030400c986 */ /* 0x0001e2000c101124 */
[----:B------:R-:W-:Y:S02]  /*83e0*/  ISETP.LT.OR P4, PT, R0, 0xf2, !P1 ;  /* 0x000000f20000780c */ /* 0x000fe40004f81670 */
[-C--:B--2---:R-:W-:Y:S01]  /*83f0*/  @!P2 IMAD R9, R142, R153.reuse, RZ ;  /* 0x000000998e09a224 */ /* 0x084fe200078e02ff */
[----:B------:R-:W-:Y:S01]  /*8400*/  @!P3 STG.E.U8 desc[UR36][R4.64+0xe9], R141 ;  /* 0x0000e98d0400b986 */ /* 0x000fe2000c101124 */
[C---:B------:R-:W-:Y:S02]  /*8410*/  ISETP.LT.OR P3, PT, R0.reuse, 0xf1, !P1 ;  /* 0x000000f10000780c */ /* 0x040fe40004f61670 */
[----:B------:R-:W-:Y:S01]  /*8420*/  @!P5 IMAD R143, R143, R153, RZ ;  /* 0x000000998f8fd224 */ /* 0x000fe200078e02ff */
[----:B------:R-:W-:Y:S01]  /*8430*/  @!P2 STG.E.U8 desc[UR36][R6.64+0xe8], R9 ;  /* 0x0000e8090600a986 */ /* 0x000fe2000c101124 */
[----:B------:R-:W-:-:S03]  /*8440*/  ISETP.LT.OR P2, PT, R0, 0xf1, !P0 ;  /* 0x000000f10000780c */ /* 0x000fc60004741670 */
[----:B------:R-:W-:Y:S01]  /*8450*/  @!P5 STG.E.U8 desc[UR36][R6.64+0xe9], R143 ;  /* 0x0000e98f0600d986 */ /* 0x000fe2000c101124 */
[----:B------:R-:W-:Y:S01]  /*8460*/  ISETP.LT.OR P5, PT, R0, 0xf9, !P0 ;  /* 0x000000f90000780c */ /* 0x000fe200047a1670 */
[----:B------:R-:W-:-:S04]  /*8470*/  @!P4 IMAD R145, R145, R153, RZ ;  /* 0x000000999191c224 */ /* 0x000fc800078e02ff */
[-C--:B-1----:R-:W-:Y:S01]  /*8480*/  @!P3 IMAD R11, R144, R153.reuse, RZ ;  /* 0x00000099900bb224 */ /* 0x082fe200078e02ff */
[----:B------:R-:W-:Y:S01]  /*8490*/  @!P4 STG.E.U8 desc[UR36][R4.64+0xf1], R145 ;  /* 0x0000f1910400c986 */ /* 0x000fe2000c101124 */
[C---:B------:R-:W-:Y:S02]  /*84a0*/  ISETP.LT.OR P4, PT, R0.reuse, 0xf2, !P0 ;  /* 0x000000f20000780c */ /* 0x040fe40004781670 */
[C---:B------:R-:W-:Y:S01]  /*84b0*/  ISETP.LT.OR P0, PT, R0.reuse, 0xfa, !P0 ;  /* 0x000000fa0000780c */ /* 0x040fe20004701670 */
[----:B------:R1:W-:Y:S01]  /*84c0*/  @!P3 STG.E.U8 desc[UR36][R4.64+0xf0], R11 ;  /* 0x0000f00b0400b986 */ /* 0x0003e2000c101124 */
[----:B------:R-:W-:Y:S01]  /*84d0*/  ISETP.LT.OR P3, PT, R0, 0xf9, !P1 ;  /* 0x000000f90000780c */ /* 0x000fe20004f61670 */
[----:B0-----:R-:W-:Y:S01]  /*84e0*/  @!P2 IMAD R3, R146, R153, RZ ;  /* 0x000000999203a224 */ /* 0x001fe200078e02ff */
[----:B------:R-:W-:-:S04]  /*84f0*/  ISETP.LT.OR P1, PT, R0, 0xfa, !P1 ;  /* 0x000000fa0000780c */ /* 0x000fc80004f21670 */
[----:B------:R0:W-:Y:S03]  /*8500*/  @!P2 STG.E.U8 desc[UR36][R6.64+0xf0], R3 ;  /* 0x0000f0030600a986 */ /* 0x0001e6000c101124 */
[-C--:B------:R-:W-:Y:S02]  /*8510*/  @!P4 IMAD R147, R147, R153.reuse, RZ ;  /* 0x000000999393c224 */ /* 0x080fe400078e02ff */
[-C--:B-1----:R-:W-:Y:S02]  /*8520*/  @!P5 IMAD R11, R150, R153.reuse, RZ ;  /* 0x00000099960bd224 */ /* 0x082fe400078e02ff */
[-C--:B------:R-:W-:Y:S01]  /*8530*/  @!P3 IMAD R9, R148, R153.reuse, RZ ;  /* 0x000000999409b224 */ /* 0x080fe200078e02ff */
[----:B------:R0:W-:Y:S01]  /*8540*/  @!P4 STG.E.U8 desc[UR36][R6.64+0xf1], R147 ;  /* 0x0000f1930600c986 */ /* 0x0001e2000c101124 */
[-C--:B------:R-:W-:Y:S02]  /*8550*/  @!P1 IMAD R149, R149, R153.reuse, RZ ;  /* 0x0000009995959224 */ /* 0x080fe400078e02ff */
[----:B------:R-:W-:Y:S01]  /*8560*/  @!P0 IMAD R151, R151, R153, RZ ;  /* 0x0000009997978224 */ /* 0x000fe200078e02ff */
[----:B------:R0:W-:Y:S04]  /*8570*/  @!P3 STG.E.U8 desc[UR36][R4.64+0xf8], R9 ;  /* 0x0000f8090400b986 */ /* 0x0001e8000c101124 */
[----:B------:R0:W-:Y:S04]  /*8580*/  @!P1 STG.E.U8 desc[UR36][R4.64+0xf9], R149 ;  /* 0x0000f99504009986 */ /* 0x0001e8000c101124 */
[----:B------:R0:W-:Y:S04]  /*8590*/  @!P5 STG.E.U8 desc[UR36][R6.64+0xf8], R11 ;  /* 0x0000f80b0600d986 */ /* 0x0001e8000c101124 */
[----:B------:R0:W-:Y:S02]  /*85a0*/  @!P0 STG.E.U8 desc[UR36][R6.64+0xf9], R151 ;  /* 0x0000f99706008986 */ /* 0x0001e4000c101124 */
.L_x_294:
[----:B------:R-:W-:Y:S05]  /*85b0*/  BSYNC B0 ;  /* 0x0000000000007941 */ /* 0x000fea0003800000 */
.L_x_36:
[----:B0-----:R-:W2:Y:S01]  /*85c0*/  LDL.64 R2, [R1] ;  /* 0x0000000001027983 */ /* 0x001ea20000100a00 */
[----:B------:R-:W-:Y:S01]  /*85d0*/  ULDC.64 UR4, c[0x0][0x650] ;  /* 0x0001940000047ab9 */ /* 0x000fe20000000a00 */
[----:B------:R0:W-:Y:S01]  /*85e0*/  SYNCS.ARRIVE.TRANS64.A1T0 RZ, [R162+UR45], RZ ;  /* 0x000000ffa2ff79a7 */ /* 0x0001e2000810002d */
[----:B------:R-:W-:Y:S01]  /*85f0*/  PRMT R0, RZ, 0x7610, R0 ;  /* 0x00007610ff007816 */ /* 0x000fe20000000000 */
[----:B------:R-:W-:Y:S02]  /*8600*/  IMAD.MOV.U32 R19, RZ, RZ, -0x1 ;  /* 0xffffffffff137424 */ /* 0x000fe400078e00ff */
[----:B------:R-:W-:Y:S01]  /*8610*/  IMAD.MOV.U32 R22, RZ, RZ, -0x1 ;  /* 0xffffffffff167424 */ /* 0x000fe200078e00ff */
[----:B--2---:R-:W-:-:S04]  /*8620*/  LEA R18, P0, R2, R18, 0x1 ;  /* 0x0000001202127211 */ /* 0x004fc800078008ff */
[----:B------:R-:W-:Y:S01]  /*8630*/  LEA.HI.X R17, R2, R17, R23, 0x1, P0 ;  /* 0x0000001102117211 */ /* 0x000fe200000f0c17 */
[----:B------:R-:W-:Y:S01]  /*8640*/  IMAD.MOV.U32 R2, RZ, RZ, -0x1 ;  /* 0xffffffffff027424 */ /* 0x000fe200078e00ff */
[----:B------:R-:W-:-:S04]  /*8650*/  ISETP.GE.U32.AND P0, PT, R18, UR4, PT ;  /* 0x0000000412007c0c */ /* 0x000fc8000bf06070 */
[----:B------:R-:W-:-:S13]  /*8660*/  ISETP.GE.U32.AND.EX P0, PT, R17, UR5, PT, P0 ;  /* 0x0000000511007c0c */ /* 0x000fda000bf06100 */
[----:B0-----:R-:W-:Y:S05]  /*8670*/  @P0 BRA `(.L_x_295) ;  /* 0x0000000400700947 */ /* 0x001fea0003800000 */
[----:B------:R-:W0:Y:S01]  /*8680*/  S2R R10, SR_CTAID.X ;  /* 0x00000000000a7919 */ /* 0x000e220000002500 */
[----:B------:R-:W2:Y:S01]  /*8690*/  LDC.64 R8, c[0x0][0x628] ;  /* 0x00018a00ff087b82 */ /* 0x000ea20000000a00 */
[----:B------:R-:W-:Y:S01]  /*86a0*/  ULDC UR4, c[0x0][0x150] ;  /* 0x0000540000047ab9 */ /* 0x000fe20000000800 */
[----:B---3--:R-:W-:Y:S01]  /*86b0*/  IMAD.MOV.U32 R6, RZ, RZ, R18 ;  /* 0x000000ffff067224 */ /* 0x008fe200078e0012 */
[----:B------:R-:W3:Y:S01]  /*86c0*/  S2R R20, SR_CTAID.Y ;  /* 0x0000000000147919 */ /* 0x000ee20000002600 */
[----:B------:R-:W-:-:S04]  /*86d0*/  IMAD.MOV.U32 R7, RZ, RZ, R17 ;  /* 0x000000ffff077224 */ /* 0x000fc800078e0011 */
[----:B------:R-:W1:Y:S08]  /*86e0*/  LDC R15, c[0x0][0x144] ;  /* 0x00005100ff0f7b82 */ /* 0x000e700000000800 */
[----:B------:R-:W1:Y:S08]  /*86f0*/  LDC R0, c[0x0][0x630] ;  /* 0x00018c00ff007b82 */ /* 0x000e700000000800 */
[----:B------:R-:W1:Y:S01]  /*8700*/  LDC.64 R12, c[0x0][0x620] ;  /* 0x00018800ff0c7b82 */ /* 0x000e620000000a00 */
[----:B--2---:R-:W-:-:S04]  /*8710*/  ISETP.NE.U32.AND P0, PT, R8, RZ, PT ;  /* 0x000000ff0800720c */ /* 0x004fc80003f05070 */
[----:B------:R-:W-:Y:S02]  /*8720*/  ISETP.NE.AND.EX P0, PT, R9, RZ, PT, P0 ;  /* 0x000000ff0900720c */ /* 0x000fe40003f05300 */
[----:B0-----:R-:W-:-:S05]  /*8730*/  I2FP.F32.U32 R2, R10 ;  /* 0x0000000a00027245 */ /* 0x001fca0000201000 */
[----:B------:R-:W-:-:S04]  /*8740*/  FMUL R2, R2, UR4 ;  /* 0x0000000402027c20 */ /* 0x000fc80008400000 */
[----:B------:R0:W2:Y:S02]  /*8750*/  F2I.U32.TRUNC.NTZ R14, R2 ;  /* 0x00000002000e7305 */ /* 0x0000a4000020f000 */
[----:B---3--:R-:W-:Y:S05]  /*8760*/  @!P0 BRA `(.L_x_296) ;  /* 0x0000000000288947 */ /* 0x008fea0003800000 */
[----:B------:R-:W3:Y:S02]  /*8770*/  LDC R3, c[0x0][0x634] ;  /* 0x00018d00ff037b82 */ /* 0x000ee40000000800 */
[----:B---3--:R-:W-:-:S05]  /*8780*/  IADD3 R7, P0, R18, R3, RZ ;  /* 0x0000000312077210 */ /* 0x008fca0007f1e0ff */
[----:B-1----:R-:W-:-:S04]  /*8790*/  IMAD.X R11, RZ, RZ, R17, P0 ;  /* 0x000000ffff0b7224 */ /* 0x002fc800000e0611 */
[----:B0-----:R-:W-:-:S04]  /*87a0*/  IMAD.WIDE.U32 R2, R11, R8, RZ ;  /* 0x000000080b027225 */ /* 0x001fc800078e00ff */
[----:B----4-:R-:W-:-:S04]  /*87b0*/  IMAD.WIDE.U32 R4, P0, R7, R9, R2 ;  /* 0x0000000907047225 */ /* 0x010fc80007800002 */
[----:B------:R-:W-:-:S04]  /*87c0*/  IMAD.WIDE.U32 R2, R7, R8, RZ ;  /* 0x0000000807027225 */ /* 0x000fc800078e00ff */
[----:B------:R-:W-:Y:S01]  /*87d0*/  IMAD.X R7, RZ, RZ, RZ, P0 ;  /* 0x000000ffff077224 */ /* 0x000fe200000e06ff */
[----:B------:R-:W-:Y:S01]  /*87e0*/  IADD3 RZ, P0, R3, R4, RZ ;  /* 0x0000000403ff7210 */ /* 0x000fe20007f1e0ff */
[----:B------:R-:W-:-:S04]  /*87f0*/  IMAD.MOV.U32 R6, RZ, RZ, R5 ;  /* 0x000000ffff067224 */ /* 0x000fc800078e0005 */
[----:B------:R-:W-:-:S08]  /*8800*/  IMAD.WIDE.U32.X R6, R11, R9, R6, P0 ;  /* 0x000000090b067225 */ /* 0x000fd000000e0406 */
.L_x_296:
[----:B------:R-:W3:Y:S01]  /*8810*/  LDC.64 R26, c[0x0][0x640] ;  /* 0x00019000ff1a7b82 */ /* 0x000ee20000000a00 */
[-C--:B-1----:R-:W-:Y:S01]  /*8820*/  SHF.R.U64 R11, R6, R0.reuse, R7 ;  /* 0x00000000060b7219 */ /* 0x082fe20000001207 */
[----:B------:R-:W-:Y:S01]  /*8830*/  IMAD.MOV.U32 R19, RZ, RZ, R17 ;  /* 0x000000ffff137224 */ /* 0x000fe200078e0011 */
[----:B------:R-:W-:Y:S01]  /*8840*/  SHF.R.U32.HI R0, RZ, R0, R7 ;  /* 0x00000000ff007219 */ /* 0x000fe20000011607 */
[----:B--2---:R-:W-:Y:S01]  /*8850*/  IMAD.MOV R14, RZ, RZ, -R14 ;  /* 0x000000ffff0e7224 */ /* 0x004fe200078e0a0e */
[----:B----4-:R-:W-:Y:S01]  /*8860*/  IADD3 R5, P0, RZ, -R11, RZ ;  /* 0x8000000bff057210 */ /* 0x010fe20007f1e0ff */
[----:B------:R-:W-:Y:S01]  /*8870*/  ULDC UR4, c[0x0][0x154] ;  /* 0x0000550000047ab9 */ /* 0x000fe20000000800 */
[----:B------:R-:W-:Y:S01]  /*8880*/  IMAD.MOV.U32 R7, RZ, RZ, 0x1 ;  /* 0x00000001ff077424 */ /* 0x000fe200078e00ff */
[----:B------:R-:W1:Y:S01]  /*8890*/  LDC R4, c[0x0][0x618] ;  /* 0x00018600ff047b82 */ /* 0x000e620000000800 */
[----:B------:R-:W-:Y:S02]  /*88a0*/  IMAD R22, R15, R14, R10 ;  /* 0x0000000e0f167224 */ /* 0x000fe400078e020a */
[----:B------:R-:W-:-:S04]  /*88b0*/  IMAD.X R3, RZ, RZ, ~R0, P0 ;  /* 0x000000ffff037224 */ /* 0x000fc800000e0e00 */
[-C--:B------:R-:W-:Y:S01]  /*88c0*/  IMAD R0, R3, R12.reuse, RZ ;  /* 0x0000000c03007224 */ /* 0x080fe200078e02ff */
[----:B------:R-:W2:Y:S01]  /*88d0*/  LDC R6, c[0x0][0x608] ;  /* 0x00018200ff067b82 */ /* 0x000ea20000000800 */
[----:B0-----:R-:W-:-:S04]  /*88e0*/  IMAD.WIDE.U32 R2, R5, R12, R18 ;  /* 0x0000000c05027225 */ /* 0x001fc800078e0012 */
[----:B------:R-:W-:Y:S01]  /*88f0*/  IMAD R5, R5, R13, R0 ;  /* 0x0000000d05057224 */ /* 0x000fe200078e0200 */
[----:B------:R-:W-:Y:S02]  /*8900*/  I2FP.F32.U32 R0, R20 ;  /* 0x0000001400007245 */ /* 0x000fe40000201000 */
[----:B------:R-:W0:Y:S01]  /*8910*/  LDC R24, c[0x0][0x658] ;  /* 0x00019600ff187b82 */ /* 0x000e220000000800 */
[----:B------:R-:W-:Y:S01]  /*8920*/  IMAD.IADD R3, R3, 0x1, R5 ;  /* 0x0000000103037824 */ /* 0x000fe200078e0205 */
[----:B---3--:R-:W-:Y:S01]  /*8930*/  ISETP.NE.U32.AND P0, PT, R26, RZ, PT ;  /* 0x000000ff1a00720c */ /* 0x008fe20003f05070 */
[----:B------:R-:W-:Y:S01]  /*8940*/  FMUL R0, R0, UR4 ;  /* 0x0000000400007c20 */ /* 0x000fe20008400000 */
[----:B------:R-:W-:Y:S02]  /*8950*/  IMAD.MOV.U32 R5, RZ, RZ, -0x1 ;  /* 0xffffffffff057424 */ /* 0x000fe400078e00ff */
[----:B------:R-:W-:Y:S01]  /*8960*/  ISETP.NE.AND.EX P0, PT, R27, RZ, PT, P0 ;  /* 0x000000ff1b00720c */ /* 0x000fe20003f05300 */
[----:B------:R3:W4:Y:S01]  /*8970*/  F2I.U32.TRUNC.NTZ R12, R0 ;  /* 0x00000000000c7305 */ /* 0x000722000020f000 */
[----:B------:R-:W3:Y:S01]  /*8980*/  LDC R15, c[0x0][0x148] ;  /* 0x00005200ff0f7b82 */ /* 0x000ee20000000800 */
[----:B-1----:R-:W-:-:S02]  /*8990*/  SHF.R.U64 R10, R2, R4, R3 ;  /* 0x00000004020a7219 */ /* 0x002fc40000001203 */
[----:B------:R-:W-:-:S05]  /*89a0*/  SHF.R.U32.HI R3, RZ, R4, R3 ;  /* 0x00000004ff037219 */ /* 0x000fca0000011603 */
[----:B------:R-:W1:Y:S01]  /*89b0*/  LDC R14, c[0x0][0x600] ;  /* 0x00018000ff0e7b82 */ /* 0x000e620000000800 */
[-CC-:B--2---:R-:W-:Y:S02]  /*89c0*/  SHF.R.U64 R8, R10, R6.reuse, R3.reuse ;  /* 0x000000060a087219 */ /* 0x184fe40000001203 */
[----:B------:R-:W-:-:S05]  /*89d0*/  SHF.R.U32.HI R3, RZ, R6, R3 ;  /* 0x00000006ff037219 */ /* 0x000fca0000011603 */
[----:B------:R-:W2:Y:S01]  /*89e0*/  LDC R21, c[0x0][0x648] ;  /* 0x00019200ff157b82 */ /* 0x000ea20000000800 */
[-CC-:B0-----:R-:W-:Y:S02]  /*89f0*/  SHF.R.U64 R13, R8, R24.reuse, R3.reuse ;  /* 0x00000018080d7219 */ /* 0x181fe40000001203 */
[-C--:B------:R-:W-:Y:S02]  /*8a00*/  SHF.L.U32 R5, R5, R24.reuse, RZ ;  /* 0x0000001805057219 */ /* 0x080fe400000006ff */
[-C--:B------:R-:W-:Y:S01]  /*8a10*/  SHF.R.U32.HI R3, RZ, R24.reuse, R3 ;  /* 0x00000018ff037219 */ /* 0x080fe20000011603 */
[----:B------:R-:W-:Y:S01]  /*8a20*/  IMAD.MOV.U32 R2, RZ, RZ, R13 ;  /* 0x000000ffff027224 */ /* 0x000fe200078e000d */
[----:B------:R-:W-:Y:S01]  /*8a30*/  SHF.L.U32 R24, R7, R24, RZ ;  /* 0x0000001807187219 */ /* 0x000fe200000006ff */
[----:B------:R-:W0:Y:S01]  /*8a40*/  LDC R25, c[0x0][0x638] ;  /* 0x00018e00ff197b82 */ /* 0x000e220000000800 */
[----:B------:R-:W-:-:S07]  /*8a50*/  LOP3.LUT R19, RZ, R5, RZ, 0x33, !PT ;  /* 0x00000005ff137212 */ /* 0x000fce00078e33ff */
[----:B------:R-:W0:Y:S01]  /*8a60*/  LDC R28, c[0x0][0x610] ;  /* 0x00018400ff1c7b82 */ /* 0x000e220000000800 */
[----:B----4-:R-:W-:Y:S05]  /*8a70*/  @!P0 BRA `(.L_x_297) ;  /* 0x0000000000288947 */ /* 0x010fea0003800000 */
[----:B---3--:R-:W3:Y:S02]  /*8a80*/  LDC R0, c[0x0][0x64c] ;  /* 0x00019300ff007b82 */ /* 0x008ee40000000800 */
[----:B---3--:R-:W-:-:S05]  /*8a90*/  IADD3 R7, P0, R13, R0, RZ ;  /* 0x000000000d077210 */ /* 0x008fca0007f1e0ff */
        /* <DEDUP_REMOVED lines=8> */
.L_x_297:
[----:B------:R-:W4:Y:S01]  /*8b20*/  LDC R4, c[0x0][0x65c] ;  /* 0x00019700ff047b82 */ /* 0x000f220000000800 */
[----:B--23--:R-:W-:Y:S01]  /*8b30*/  SHF.R.U64 R0, R2, R21, R3 ;  /* 0x0000001502007219 */ /* 0x00cfe20000001203 */
[----:B-1----:R-:W-:Y:S01]  /*8b40*/  VIADD R3, R14, 0xffffffff ;  /* 0xffffffff0e037836 */ /* 0x002fe20000000000 */
[----:B------:R-:W-:Y:S01]  /*8b50*/  LOP3.LUT R19, R8, R19, RZ, 0xc0, !PT ;  /* 0x0000001308137212 */ /* 0x000fe200078ec0ff */
[----:B------:R-:W-:Y:S02]  /*8b60*/  IMAD.MOV R12, RZ, RZ, -R12 ;  /* 0x000000ffff0c7224 */ /* 0x000fe400078e0a0c */
[----:B------:R-:W-:Y:S01]  /*8b70*/  IMAD.MOV R2, RZ, RZ, -R0 ;  /* 0x000000ffff027224 */ /* 0x000fe200078e0a00 */
[----:B------:R-:W-:Y:S01]  /*8b80*/  LOP3.LUT R3, R10, R3, RZ, 0xc0, !PT ;  /* 0x000000030a037212 */ /* 0x000fe200078ec0ff */
[----:B------:R-:W-:Y:S02]  /*8b90*/  IMAD R19, R24, R0, R19 ;  /* 0x0000000018137224 */ /* 0x000fe400078e0213 */
[----:B0-----:R-:W-:-:S04]  /*8ba0*/  IMAD R0, R2, R25, R13 ;  /* 0x0000001902007224 */ /* 0x001fc800078e020d */
[----:B------:R-:W-:Y:S01]  /*8bb0*/  IMAD R2, R0, R14, R3 ;  /* 0x0000000e00027224 */ /* 0x000fe200078e0203 */
[----:B----4-:R-:W-:Y:S01]  /*8bc0*/  ISETP.NE.AND P0, PT, R4, 0x1, PT ;  /* 0x000000010400780c */ /* 0x010fe20003f05270 */
[----:B------:R-:W-:-:S05]  /*8bd0*/  IMAD.MOV.U32 R4, RZ, RZ, 0x1 ;  /* 0x00000001ff047424 */ /* 0x000fca00078e00ff */
[----:B------:R-:W-:-:S07]  /*8be0*/  PRMT R0, R4, 0x7610, R0 ;  /* 0x0000761004007816 */ /* 0x000fce0000000000 */
[----:B------:R-:W-:-:S04]  /*8bf0*/  @P0 IMAD R22, R15, R12, R20 ;  /* 0x0000000c0f160224 */ /* 0x000fc800078e0214 */
[----:B------:R-:W-:-:S05]  /*8c00*/  IMAD R19, R19, R28, R22 ;  /* 0x0000001c13137224 */ /* 0x000fca00078e0216 */
[----:B------:R-:W-:Y:S02]  /*8c10*/  SEL R22, R2, R19, !P0 ;  /* 0x0000001302167207 */ /* 0x000fe40004000000 */
[----:B------:R-:W-:Y:S01]  /*8c20*/  SEL R19, R19, R2, !P0 ;  /* 0x0000000213137207 */ /* 0x000fe20004000000 */
[----:B------:R-:W-:-:S07]  /*8c30*/  IMAD.MOV.U32 R2, RZ, RZ, R11 ;  /* 0x000000ffff027224 */ /* 0x000fce00078e000b */
.L_x_295:
[----:B------:R-:W-:Y:S02]  /*8c40*/  LOP3.LUT P0, RZ, R0, 0xff, RZ, 0xc0, !PT ;  /* 0x000000ff00ff7812 */ /* 0x000fe4000780c0ff */
[----:B------:R-:W-:-:S11]  /*8c50*/  LOP3.LUT R165, R165, 0x1, RZ, 0x3c, !PT ;  /* 0x00000001a5a57812 */ /* 0x000fd600078e3cff */
[----:B------:R-:W-:Y:S05]  /*8c60*/  @P0 BRA `(.L_x_298) ;  /* 0xffffff88008c0947 */ /* 0x000fea000383ffff */
[----:B------:R-:W-:Y:S05]  /*8c70*/  EXIT ;  /* 0x000000000000794d */ /* 0x000fea0003800000 */
.L_x_17:
[----:B------:R-:W-:-:S08]  /*8c80*/  ISETP.NE.AND P0, PT, R5, RZ, PT ;  /* 0x000000ff0500720c */ /* 0x000fd00003f05270 */
[----:B0-----:R-:W0:-:S00]  /*8c90*/  USETMAXREG.DEALLOC.CTAPOOL 0x28 ;  /* 0x00000028000079c8 */ /* 0x001e0000080e0500 */
[----:B------:R-:W-:Y:S05]  /*8ca0*/  @P0 EXIT ;  /* 0x000000000000094d */ /* 0x000fea0003800000 */
[----:B0-----:R-:W-:Y:S01]  /*8cb0*/  LOP3.LUT P0, RZ, R8, 0xff, RZ, 0xc0, !PT ;  /* 0x000000ff08ff7812 */ /* 0x001fe2000780c0ff */
[----:B------:R-:W-:Y:S02]  /*8cc0*/  IMAD.MOV.U32 R0, RZ, RZ, 0x1 ;  /* 0x00000001ff007424 */ /* 0x000fe400078e00ff */
[----:B------:R-:W-:-:S10]  /*8cd0*/  IMAD.MOV.U32 R7, RZ, RZ, RZ ;  /* 0x000000ffff077224 */ /* 0x000fd400078e00ff */
[----:B------:R-:W-:Y:S05]  /*8ce0*/  @!P0 BRA `(.L_x_299) ;  /* 0x0000000c00748947 */ /* 0x000fea0003800000 */
[----:B------:R-:W0:Y:S01]  /*8cf0*/  S2UR UR9, SR_CgaCtaId ;  /* 0x00000000000979c3 */ /* 0x000e220000008800 */
[----:B------:R-:W-:Y:S01]  /*8d00*/  ULDC UR5, c[0x0][0x658] ;  /* 0x0001960000057ab9 */ /* 0x000fe20000000800 */
[----:B------:R-:W-:Y:S01]  /*8d10*/  UMOV UR10, 0xffffffff ;  /* 0xffffffff000a7882 */ /* 0x000fe20000000000 */
[----:B------:R-:W-:Y:S01]  /*8d20*/  UMOV UR11, 0x1 ;  /* 0x00000001000b7882 */ /* 0x000fe20000000000 */
[----:B------:R-:W-:Y:S01]  /*8d30*/  USHF.L.U32 UR10, UR10, UR5, URZ ;  /* 0x000000050a0a7299 */ /* 0x000fe2000800063f */
[----:B------:R-:W-:Y:S01]  /*8d40*/  LOP3.LUT P0, RZ, R4, 0x1f, RZ, 0xc0, !PT ;  /* 0x0000001f04ff7812 */ /* 0x000fe2000780c0ff */
[----:B------:R-:W-:Y:S01]  /*8d50*/  BSSY B0, `(.L_x_299) ;  /* 0x00000d6000007945 */ /* 0x000fe20003800000 */
[C---:B------:R-:W-:Y:S01]  /*8d60*/  ISETP.NE.AND P2, PT, R3.reuse, RZ, PT ;  /* 0x000000ff0300720c */ /* 0x040fe20003f45270 */
[----:B------:R-:W-:Y:S01]  /*8d70*/  IMAD.MOV.U32 R8, RZ, RZ, 0x1 ;  /* 0x00000001ff087424 */ /* 0x000fe200078e00ff */
[----:B------:R-:W-:Y:S01]  /*8d80*/  ISETP.NE.OR P0, PT, R3, RZ, !P0 ;  /* 0x000000ff0300720c */ /* 0x000fe20004705670 */
[----:B------:R-:W-:Y:S01]  /*8d90*/  IMAD.MOV.U32 R0, RZ, RZ, 0x1 ;  /* 0x00000001ff007424 */ /* 0x000fe200078e00ff */
[----:B------:R-:W-:Y:S01]  /*8da0*/  LOP3.LUT R6, R16, 0x2, RZ, 0xfc, !PT ;  /* 0x0000000210067812 */ /* 0x000fe200078efcff */
[----:B------:R-:W-:Y:S01]  /*8db0*/  IMAD.MOV.U32 R7, RZ, RZ, RZ ;  /* 0x000000ffff077224 */ /* 0x000fe200078e00ff */
[----:B------:R-:W-:Y:S01]  /*8dc0*/  ULDC UR4, c[0x0][0x600] ;  /* 0x0001800000047ab9 */ /* 0x000fe20000000800 */
[----:B------:R-:W-:Y:S01]  /*8dd0*/  UMOV UR18, 0x5 ;  /* 0x0000000500127882 */ /* 0x000fe20000000000 */
[----:B------:R-:W-:-:S02]  /*8de0*/  UIADD3 UR26, UR40, 0x1, URZ ;  /* 0x00000001281a7890 */ /* 0x000fc4000fffe03f */
[----:B------:R-:W-:Y:S02]  /*8df0*/  UIADD3 UR4, UR4, -0x1, URZ ;  /* 0xffffffff04047890 */ /* 0x000fe4000fffe03f */
[----:B------:R-:W-:Y:S01]  /*8e00*/  USHF.L.U32 UR5, UR11, UR5, URZ ;  /* 0x000000050b057299 */ /* 0x000fe2000800063f */
[----:B------:R-:W-:Y:S01]  /*8e10*/  ULDC.64 UR24, c[0x0][0x198] ;  /* 0x0000660000187ab9 */ /* 0x000fe20000000a00 */
[----:B0-----:R-:W-:Y:S02]  /*8e20*/  ULOP3.LUT UR8, UR9, 0x1, URZ, 0xc0, !UPT ;  /* 0x0000000109087892 */ /* 0x001fe4000f8ec03f */
[----:B------:R-:W-:Y:S02]  /*8e30*/  USHF.L.U32 UR7, UR9, 0xe, URZ ;  /* 0x0000000e09077899 */ /* 0x000fe4000800063f */
[----:B------:R-:W-:Y:S02]  /*8e40*/  USHF.R.U32.HI UR27, URZ, 0x1, UR9 ;  /* 0x000000013f1b7899 */ /* 0x000fe40008011609 */
[----:B------:R-:W-:-:S02]  /*8e50*/  USHF.L.U32 UR6, UR9, 0x7, URZ ;  /* 0x0000000709067899 */ /* 0x000fc4000800063f */
[----:B------:R-:W-:Y:S02]  /*8e60*/  ULOP3.LUT UR9, UR9, 0xfffffffe, URZ, 0xc0, !UPT ;  /* 0xfffffffe09097892 */ /* 0x000fe4000f8ec03f */
[----:B------:R-:W-:Y:S02]  /*8e70*/  UISETP.GT.U32.AND UP0, UPT, UR8, 0xffff, UPT ;  /* 0x0000ffff0800788c */ /* 0x000fe4000bf04070 */
[----:B------:R-:W-:Y:S02]  /*8e80*/  ULOP3.LUT UR13, UR7, 0x4000, URZ, 0xc0, !UPT ;  /* 0x00004000070d7892 */ /* 0x000fe4000f8ec03f */
[----:B------:R-:W-:Y:S02]  /*8e90*/  ULOP3.LUT UR7, URZ, UR10, URZ, 0x33, !UPT ;  /* 0x0000000a3f077292 */ /* 0x000fe4000f8e333f */
[----:B------:R-:W-:Y:S02]  /*8ea0*/  USHF.L.U32 UR10, UR11, UR9, URZ ;  /* 0x000000090b0a7299 */ /* 0x000fe4000800063f */
[----:B------:R-:W-:-:S02]  /*8eb0*/  ULOP3.LUT UR9, UR9, 0x1, URZ, 0xfc, !UPT ;  /* 0x0000000109097892 */ /* 0x000fc4000f8efc3f */
[----:B------:R-:W-:Y:S02]  /*8ec0*/  USEL UR8, UR8, 0xffff, !UP0 ;  /* 0x0000ffff08087887 */ /* 0x000fe4000c000000 */
[----:B------:R-:W-:Y:S02]  /*8ed0*/  USHF.L.U32 UR9, UR11, UR9, URZ ;  /* 0x000000090b097299 */ /* 0x000fe4000800063f */
[----:B------:R-:W-:Y:S02]  /*8ee0*/  ULOP3.LUT UR8, UR8, 0xffff, URZ, 0xc0, !UPT ;  /* 0x0000ffff08087892 */ /* 0x000fe4000f8ec03f */
[----:B------:R-:W-:Y:S02]  /*8ef0*/  ULEA UR28, UR27, 0x180, 0xc ;  /* 0x000001801b1c7891 */ /* 0x000fe4000f8e603f */
[----:B------:R-:W-:Y:S02]  /*8f00*/  ULOP3.LUT UR6, UR6, 0x80, URZ, 0xc0, !UPT ;  /* 0x0000008006067892 */ /* 0x000fe4000f8ec03f */
[----:B------:R-:W-:-:S02]  /*8f10*/  ULOP3.LUT UR13, UR13, 0xa180, URZ, 0xfc, !UPT ;  /* 0x0000a1800d0d7892 */ /* 0x000fc4000f8efc3f */
[----:B------:R-:W-:Y:S02]  /*8f20*/  ULOP3.LUT UR19, UR10, UR9, URZ, 0xfc, !UPT ;  /* 0x000000090a137292 */ /* 0x000fe4000f8efc3f */
[----:B------:R-:W-:-:S12]  /*8f30*/  USHF.L.U32 UR18, UR18, UR8, URZ ;  /* 0x0000000812127299 */ /* 0x000fd8000800063f */
.L_x_311:
[----:B------:R-:W-:-:S03]  /*8f40*/  UMOV UR8, 0xffffffff ;  /* 0xffffffff00087882 */ /* 0x000fc60000000000 */
[----:B------:R-:W-:Y:S05]  /*8f50*/  BRA.DIV UR8, `(.L_x_300) ;  /* 0x0000001208107947 */ /* 0x000fea000b800000 */
[----:B------:R-:W-:-:S13]  /*8f60*/  ELECT P6, URZ, PT ;  /* 0x00000000003f782f */ /* 0x000fda00038c0000 */
.L_x_325:
[----:B------:R-:W0:Y:S01]  /*8f70*/  LDC R3, c[0x0][0x28c] ;  /* 0x0000a300ff037b82 */ /* 0x000e220000000800 */
[----:B------:R-:W-:Y:S01]  /*8f80*/  BSSY B1, `(.L_x_301) ;  /* 0x000003a000017945 */ /* 0x000fe20003800000 */
[----:B0-----:R-:W-:-:S13]  /*8f90*/  ISETP.LT.OR P6, PT, R3, 0x1, !P6 ;  /* 0x000000010300780c */ /* 0x001fda00077c1670 */
[----:B------:R-:W-:Y:S05]  /*8fa0*/  @P6 BRA `(.L_x_302) ;  /* 0x0000000000dc6947 */ /* 0x000fea0003800000 */
[----:B------:R-:W-:Y:S01]  /*8fb0*/  LEA R19, R19, UR27, 0x1 ;  /* 0x0000001b13137c11 */ /* 0x000fe2000f8e08ff */
[----:B------:R-:W-:Y:S01]  /*8fc0*/  IMAD.MOV.U32 R12, RZ, RZ, RZ ;  /* 0x000000ffff0c7224 */ /* 0x000fe200078e00ff */
[----:B------:R-:W-:Y:S01]  /*8fd0*/  LEA R22, R22, UR6, 0x8 ;  /* 0x0000000616167c11 */ /* 0x000fe2000f8e40ff */
[----:B------:R-:W-:Y:S02]  /*8fe0*/  IMAD.U32 R13, RZ, RZ, UR26 ;  /* 0x0000001aff0d7e24 */ /* 0x000fe4000f8e00ff */
[----:B------:R-:W-:Y:S02]  /*8ff0*/  IMAD.MOV.U32 R3, RZ, RZ, R0 ;  /* 0x000000ffff037224 */ /* 0x000fe400078e0000 */
[----:B------:R-:W-:Y:S02]  /*9000*/  IMAD.MOV.U32 R4, RZ, RZ, R7 ;  /* 0x000000ffff047224 */ /* 0x000fe400078e0007 */
[----:B------:R-:W-:-:S07]  /*9010*/  IMAD.SHL.U32 R19, R19, 0x20, RZ ;  /* 0x0000002013137824 */ /* 0x000fce00078e00ff */
.L_x_306:
[----:B------:R-:W0:Y:S01]  /*9020*/  S2R R10, SR_CgaCtaId ;  /* 0x00000000000a7919 */ /* 0x000e220000008800 */
[----:B------:R-:W-:Y:S01]  /*9030*/  MOV R5, 0x400 ;  /* 0x0000040000057802 */ /* 0x000fe20000000f00 */
[----:B------:R-:W1:Y:S03]  /*9040*/  @!P2 LDC R9, c[0x0][0x500] ;  /* 0x00014000ff09ab82 */ /* 0x000e660000000800 */
[----:B0-----:R-:W-:Y:S02]  /*9050*/  LEA R11, R10, R5, 0x18 ;  /* 0x000000050a0b7211 */ /* 0x001fe400078ec0ff */
[----:B------:R-:W-:-:S03]  /*9060*/  SHF.L.U32 R5, R3, 0x1f, RZ ;  /* 0x0000001f03057819 */ /* 0x000fc600000006ff */
[----:B------:R-:W-:-:S04]  /*9070*/  IMAD R10, R4, 0x8, R11 ;  /* 0x00000008040a7824 */ /* 0x000fc800078e020b */
[----:B------:R-:W0:Y:S02]  /*9080*/  SYNCS.PHASECHK.TRANS64.TRYWAIT P1, [R10+URZ+0x28], R5 ;  /* 0x000028050a0075a7 */ /* 0x000e24000802017f */
[----:B01----:R-:W-:Y:S05]  /*9090*/  @!P1 BRA `(.L_x_303) ;  /* 0x0000000c00e09947 */ /* 0x003fea0003800000 */
.L_x_326:
[----:B0-----:R-:W-:Y:S01]  /*90a0*/  PRMT R5, R6, 0x9910, RZ ;  /* 0x0000991006057816 */ /* 0x001fe200000000ff */
[----:B------:R0:W-:Y:S03]  /*90b0*/  @!P2 SYNCS.ARRIVE.TRANS64 RZ, [R10+URZ], R9 ;  /* 0x000000090affa9a7 */ /* 0x0001e6000800003f */
[----:B------:R-:W-:-:S13]  /*90c0*/  ISETP.NE.AND P1, PT, R5, 0x2, PT ;  /* 0x000000020500780c */ /* 0x000fda0003f25270 */
[----:B0-----:R-:W-:Y:S05]  /*90d0*/  @P1 BRA `(.L_x_304) ;  /* 0x0000000000041947 */ /* 0x001fea0003800000 */
[----:B------:R-:W-:Y:S01]  /*90e0*/  BPT.TRAP 0x1 ;  /* 0x000000040000795c */ /* 0x000fe20000300000 */
.L_x_304:
[----:B------:R-:W-:Y:S05]  /*90f0*/  @P0 BRA `(.L_x_305) ;  /* 0x0000000000040947 */ /* 0x000fea0003800000 */
[----:B------:R-:W-:Y:S01]  /*9100*/  BPT.TRAP 0x1 ;  /* 0x000000040000795c */ /* 0x000fe20000300000 */
.L_x_305:
[----:B------:R-:W-:Y:S01]  /*9110*/  R2UR UR11, R4 ;  /* 0x00000000040b72ca */ /* 0x000fe200000e0000 */
[----:B------:R-:W-:Y:S01]  /*9120*/  VIADD R13, R13, 0xffffffff ;  /* 0xffffffff0d0d7836 */ /* 0x000fe20000000000 */
[----:B------:R-:W-:Y:S01]  /*9130*/  R2UR UR21, R11 ;  /* 0x000000000b1572ca */ /* 0x000fe200000e0000 */
[----:B------:R-:W-:Y:S01]  /*9140*/  UIADD3 UR14, UP0, UR24, 0xf0, URZ ;  /* 0x000000f0180e7890 */ /* 0x000fe2000ff1e03f */
[----:B------:R-:W-:Y:S01]  /*9150*/  R2UR UR22, R19 ;  /* 0x00000000131672ca */ /* 0x000fe200000e0000 */
[----:B------:R-:W-:Y:S01]  /*9160*/  UIADD3 UR30, UP1, UR24, 0x1f0, URZ ;  /* 0x000001f0181e7890 */ /* 0x000fe2000ff3e03f */
[----:B------:R-:W-:Y:S01]  /*9170*/  R2UR UR9, R10 ;  /* 0x000000000a0972ca */ /* 0x000fe200000e0000 */
[----:B------:R-:W-:Y:S01]  /*9180*/  UIADD3.X UR15, URZ, UR25, URZ, UP0, !UPT ;  /* 0x000000193f0f7290 */ /* 0x000fe200087fe43f */
[----:B------:R-:W-:Y:S01]  /*9190*/  R2UR UR10, R12 ;  /* 0x000000000c0a72ca */ /* 0x000fe200000e0000 */
[----:B------:R-:W-:Y:S01]  /*91a0*/  UPRMT UR20, URZ, 0x5410, UR18 ;  /* 0x000054103f147896 */ /* 0x000fe20008000012 */
[----:B------:R-:W-:Y:S01]  /*91b0*/  R2UR UR12, R2 ;  /* 0x00000000020c72ca */ /* 0x000fe200000e0000 */
[----:B------:R-:W-:Y:S01]  /*91c0*/  VIADD R4, R4, 0x1 ;  /* 0x0000000104047836 */ /* 0x000fe20000000000 */
[----:B------:R-:W-:Y:S01]  /*91d0*/  R2UR UR23, R22 ;  /* 0x00000000161772ca */ /* 0x000fe200000e0000 */
[----:B------:R-:W-:Y:S01]  /*91e0*/  ULEA UR8, UR11, UR28, 0xd ;  /* 0x0000001c0b087291 */ /* 0x000fe2000f8e683f */
[----:B------:R-:W-:Y:S01]  /*91f0*/  ISETP.GT.AND P3, PT, R13, 0x1, PT ;  /* 0x000000010d00780c */ /* 0x000fe20003f64270 */
[----:B------:R-:W-:Y:S01]  /*9200*/  ULEA UR11, UR11, UR13, 0xf ;  /* 0x0000000d0b0b7291 */ /* 0x000fe2000f8e783f */
[----:B------:R-:W-:Y:S01]  /*9210*/  ISETP.NE.AND P1, PT, R4, 0x5, PT ;  /* 0x000000050400780c */ /* 0x000fe20003f25270 */
[----:B------:R-:W-:Y:S01]  /*9220*/  UIADD3 UR8, UR21, UR8, URZ ;  /* 0x0000000815087290 */ /* 0x000fe2000fffe03f */
[----:B------:R-:W-:Y:S01]  /*9230*/  VIADD R12, R12, 0x80 ;  /* 0x000000800c0c7836 */ /* 0x000fe20000000000 */
[----:B------:R-:W-:Y:S01]  /*9240*/  UIADD3 UR21, UR21, UR11, URZ ;  /* 0x0000000b15157290 */ /* 0x000fe2000fffe03f */
[----:B------:R-:W-:Y:S01]  /*9250*/  SEL R10, RZ, 0x1, P1 ;  /* 0x00000001ff0a7807 */ /* 0x000fe20000800000 */
[----:B------:R-:W-:Y:S01]  /*9260*/  UPRMT UR29, URZ, 0x5410, UR19 ;  /* 0x000054103f1d7896 */ /* 0x000fe20008000013 */
[----:B------:R-:W-:Y:S01]  /*9270*/  SEL R4, R4, RZ, P1 ;  /* 0x000000ff04047207 */ /* 0x000fe20000800000 */
[----:B------:R-:W-:Y:S01]  /*9280*/  UIADD3.X UR31, URZ, UR25, URZ, UP1, !UPT ;  /* 0x000000193f1f7290 */ /* 0x000fe20008ffe43f */
[----:B------:R-:W-:Y:S01]  /*9290*/  LOP3.LUT R3, R3, R10, RZ, 0x3c, !PT ;  /* 0x0000000a03037212 */ /* 0x000fe200078e3cff */
[----:B------:R-:W-:Y:S01]  /*92a0*/  UMOV UR16, 0x0 ;  /* 0x0000000000107882 */ /* 0x000fe20000000000 */
[----:B------:R-:W-:Y:S01]  /*92b0*/  UMOV UR17, 0x10000000 ;  /* 0x1000000000117882 */ /* 0x000fe20000000000 */
[----:B------:R-:W-:-:S02]  /*92c0*/  UMOV UR11, UR22 ;  /* 0x00000016000b7c82 */ /* 0x000fc40008000000 */
[----:B------:R0:W-:Y:S02]  /*92d0*/  UTMALDG.3D.MULTICAST [UR8], [UR14], UR20, desc[UR16] ;  /* 0x000010080e0073b4 */ /* 0x0001e40008011814 */
[----:B0-----:R-:W-:Y:S01]  /*92e0*/  UMOV UR8, UR21 ;  /* 0x0000001500087c82 */ /* 0x001fe20008000000 */
[----:B------:R-:W-:Y:S02]  /*92f0*/  UMOV UR11, UR23 ;  /* 0x00000017000b7c82 */ /* 0x000fe40008000000 */
[----:B------:R0:W-:Y:S02]  /*9300*/  UTMALDG.3D.MULTICAST [UR8], [UR30], UR29, desc[UR16] ;  /* 0x000010081e0073b4 */ /* 0x0001e4000801181d */
[----:B0-----:R-:W-:Y:S05]  /*9310*/  @P3 BRA `(.L_x_306) ;  /* 0xfffffffc00403947 */ /* 0x001fea000383ffff */
.L_x_302:
[----:B------:R-:W-:Y:S05]  /*9320*/  BSYNC B1 ;  /* 0x0000000000017941 */ /* 0x000fea0003800000 */
.L_x_301:
[----:B------:R-:W2:Y:S01]  /*9330*/  LDL.64 R10, [R1] ;  /* 0x00000000010a7983 */ /* 0x000ea20000100a00 */
[----:B------:R-:W-:Y:S01]  /*9340*/  LOP3.LUT P4, RZ, R8, 0xff, RZ, 0xc0, !PT ;  /* 0x000000ff08ff7812 */ /* 0x000fe2000788c0ff */
[----:B------:R-:W-:Y:S01]  /*9350*/  VIADD R4, R7, UR40 ;  /* 0x0000002807047c36 */ /* 0x000fe20008000000 */
[----:B------:R-:W-:Y:S01]  /*9360*/  ULDC.64 UR8, c[0x0][0x650] ;  /* 0x0001940000087ab9 */ /* 0x000fe20000000a00 */
[----:B------:R-:W-:Y:S01]  /*9370*/  IMAD.U32 R7, RZ, RZ, UR40 ;  /* 0x00000028ff077e24 */ /* 0x000fe2000f8e00ff */
[----:B------:R-:W-:Y:S01]  /*9380*/  UISETP.GE.U32.AND UP0, UPT, UR40, 0x5, UPT ;  /* 0x000000052800788c */ /* 0x000fe2000bf06070 */
[----:B------:R-:W-:Y:S01]  /*9390*/  BSSY B1, `(.L_x_307) ;  /* 0x000006f000017945 */ /* 0x000fe20003800000 */
[----:B------:R-:W-:Y:S01]  /*93a0*/  ISETP.GT.U32.AND P1, PT, R4, 0x4, PT ;  /* 0x000000040400780c */ /* 0x000fe20003f24070 */
[----:B------:R-:W-:Y:S01]  /*93b0*/  IMAD.MOV.U32 R19, RZ, RZ, -0x1 ;  /* 0xffffffffff137424 */ /* 0x000fe200078e00ff */
[----:B------:R-:W-:Y:S01]  /*93c0*/  PRMT R8, RZ, 0x7610, R8 ;  /* 0x00007610ff087816 */ /* 0x000fe20000000008 */
[----:B------:R-:W-:Y:S01]  /*93d0*/  IMAD.MOV.U32 R22, RZ, RZ, -0x1 ;  /* 0xffffffffff167424 */ /* 0x000fe200078e00ff */
[----:B------:R-:W-:-:S02]  /*93e0*/  ISETP.LT.U32.AND P1, PT, R7, 0x5, P1 ;  /* 0x000000050700780c */ /* 0x000fc40000f21070 */
[----:B------:R-:W-:Y:S01]  /*93f0*/  PLOP3.LUT P3, PT, PT, PT, UP0, 0x80, 0x0 ;  /* 0x000000000000781c */ /* 0x000fe20003f6f008 */
[----:B------:R-:W0:Y:S01]  /*9400*/  @P4 S2R R3, SR_CgaCtaId ;  /* 0x0000000000034919 */ /* 0x000e220000008800 */
[----:B------:R-:W-:-:S04]  /*9410*/  @P4 MOV R2, 0x400 ;  /* 0x0000040000024802 */ /* 0x000fc80000000f00 */
[----:B0-----:R-:W-:Y:S01]  /*9420*/  @P4 LEA R5, R3, R2, 0x18 ;  /* 0x0000000203054211 */ /* 0x001fe200078ec0ff */
[----:B------:R-:W-:-:S03]  /*9430*/  IMAD.WIDE.U32 R2, R4, -0x33333333, RZ ;  /* 0xcccccccd04027825 */ /* 0x000fc600078e00ff */
[----:B------:R0:W-:Y:S01]  /*9440*/  @P4 SYNCS.ARRIVE.TRANS64.A1T0 RZ, [R5+URZ+0x88], RZ ;  /* 0x000088ff05ff49a7 */ /* 0x0001e2000810003f */
[----:B------:R-:W-:Y:S01]  /*9450*/  IMAD.MOV.U32 R2, RZ, RZ, -0x1 ;  /* 0xffffffffff027424 */ /* 0x000fe200078e00ff */
[----:B0-----:R-:W-:Y:S02]  /*9460*/  SHF.R.U32.HI R5, RZ, 0x2, R3 ;  /* 0x00000002ff057819 */ /* 0x001fe40000011603 */
[----:B------:R-:W-:-:S03]  /*9470*/  SEL R3, RZ, 0x1, !P1 ;  /* 0x00000001ff037807 */ /* 0x000fc60004800000 */
[----:B------:R-:W-:Y:S01]  /*9480*/  IMAD R7, R5, -0x5, R4 ;  /* 0xfffffffb05077824 */ /* 0x000fe200078e0204 */
[----:B------:R-:W-:Y:S02]  /*9490*/  LOP3.LUT R0, R0, R3, RZ, 0x3c, !PT ;  /* 0x0000000300007212 */ /* 0x000fe400078e3cff */
[----:B------:R-:W-:Y:S02]  /*94a0*/  PRMT R3, RZ, 0x7610, R3 ;  /* 0x00007610ff037816 */ /* 0x000fe40000000003 */
[----:B------:R-:W-:Y:S02]  /*94b0*/  @P3 LOP3.LUT R0, R0, 0x1, R5, 0x78, !PT ;  /* 0x0000000100003812 */ /* 0x000fe400078e7805 */
[----:B--2---:R-:W-:-:S04]  /*94c0*/  IADD3 R18, P4, R18, R10, RZ ;  /* 0x0000000a12127210 */ /* 0x004fc80007f9e0ff */
[----:B------:R-:W-:Y:S01]  /*94d0*/  ISETP.GE.U32.AND P1, PT, R18, UR8, PT ;  /* 0x0000000812007c0c */ /* 0x000fe2000bf26070 */
[----:B------:R-:W-:-:S05]  /*94e0*/  IMAD.X R17, R17, 0x1, R23, P4 ;  /* 0x0000000111117824 */ /* 0x000fca00020e0617 */
[----:B------:R-:W-:-:S13]  /*94f0*/  ISETP.GE.U32.AND.EX P1, PT, R17, UR9, PT, P1 ;  /* 0x0000000911007c0c */ /* 0x000fda000bf26110 */
[----:B------:R-:W-:Y:S05]  /*9500*/  @P1 BRA `(.L_x_308) ;  /* 0x00000004005c1947 */ /* 0x000fea0003800000 */
[----:B------:R-:W0:Y:S01]  /*9510*/  S2R R11, SR_CTAID.X ;  /* 0x00000000000b7919 */ /* 0x000e220000002500 */
[----:B------:R-:W-:Y:S01]  /*9520*/  ULDC.64 UR8, c[0x0][0x628] ;  /* 0x00018a0000087ab9 */ /* 0x000fe20000000a00 */
[----:B------:R-:W1:Y:S01]  /*9530*/  LDC R12, c[0x0][0x144] ;  /* 0x00005100ff0c7b82 */ /* 0x000e620000000800 */
[----:B------:R-:W-:Y:S01]  /*9540*/  ISETP.NE.U32.AND P1, PT, RZ, UR8, PT ;  /* 0x00000008ff007c0c */ /* 0x000fe2000bf25070 */
[----:B------:R-:W2:Y:S01]  /*9550*/  S2R R9, SR_CTAID.Y ;  /* 0x0000000000097919 */ /* 0x000ea20000002600 */
[----:B------:R-:W-:Y:S01]  /*9560*/  ULDC UR10, c[0x0][0x150] ;  /* 0x00005400000a7ab9 */ /* 0x000fe20000000800 */
[----:B------:R-:W-:Y:S01]  /*9570*/  ULDC UR11, c[0x0][0x630] ;  /* 0x00018c00000b7ab9 */ /* 0x000fe20000000800 */
[----:B------:R-:W-:Y:S01]  /*9580*/  ISETP.NE.AND.EX P1, PT, RZ, UR9, PT, P1 ;  /* 0x00000009ff007c0c */ /* 0x000fe2000bf25310 */
[----:B------:R-:W-:Y:S01]  /*9590*/  IMAD.MOV.U32 R2, RZ, RZ, R18 ;  /* 0x000000ffff027224 */ /* 0x000fe200078e0012 */
[----:B0-----:R-:W-:-:S05]  /*95a0*/  I2FP.F32.U32 R3, R11 ;  /* 0x0000000b00037245 */ /* 0x001fca0000201000 */
[----:B------:R-:W-:Y:S01]  /*95b0*/  FMUL R14, R3, UR10 ;  /* 0x0000000a030e7c20 */ /* 0x000fe20008400000 */
[----:B------:R-:W-:-:S05]  /*95c0*/  IMAD.MOV.U32 R3, RZ, RZ, R17 ;  /* 0x000000ffff037224 */ /* 0x000fca00078e0011 */
[----:B--2---:R-:W-:Y:S05]  /*95d0*/  @!P1 BRA `(.L_x_309) ;  /* 0x0000000000289947 */ /* 0x004fea0003800000 */
[----:B------:R-:W-:Y:S02]  /*95e0*/  ULDC UR10, c[0x0][0x634] ;  /* 0x00018d00000a7ab9 */ /* 0x000fe40000000800 */
[----:B------:R-:W-:-:S05]  /*95f0*/  IADD3 R3, P1, R18, UR10, RZ ;  /* 0x0000000a12037c10 */ /* 0x000fca000ff3e0ff */
[----:B------:R-:W-:-:S04]  /*9600*/  IMAD.X R13, RZ, RZ, R17, P1 ;  /* 0x000000ffff0d7224 */ /* 0x000fc800008e0611 */
[----:B------:R-:W-:-:S04]  /*9610*/  IMAD.WIDE.U32 R4, R13, UR8, RZ ;  /* 0x000000080d047c25 */ /* 0x000fc8000f8e00ff */
[----:B------:R-:W-:-:S04]  /*9620*/  IMAD.WIDE.U32 R4, P1, R3, UR9, R4 ;  /* 0x0000000903047c25 */ /* 0x000fc8000f820004 */
[----:B------:R-:W-:-:S04]  /*9630*/  IMAD.WIDE.U32 R2, R3, UR8, RZ ;  /* 0x0000000803027c25 */ /* 0x000fc8000f8e00ff */
[----:B------:R-:W-:Y:S01]  /*9640*/  IMAD.MOV.U32 R2, RZ, RZ, R5 ;  /* 0x000000ffff027224 */ /* 0x000fe200078e0005 */
[----:B------:R-:W-:Y:S01]  /*9650*/  IADD3 RZ, P3, R3, R4, RZ ;  /* 0x0000000403ff7210 */ /* 0x000fe20007f7e0ff */
[----:B------:R-:W-:-:S04]  /*9660*/  IMAD.X R3, RZ, RZ, RZ, P1 ;  /* 0x000000ffff037224 */ /* 0x000fc800008e06ff */
[----:B------:R-:W-:-:S08]  /*9670*/  IMAD.WIDE.U32.X R2, R13, UR9, R2, P3 ;  /* 0x000000090d027c25 */ /* 0x000fd000098e0402 */
.L_x_309:
[--C-:B------:R-:W-:Y:S01]  /*9680*/  SHF.R.U64 R10, R2, UR11, R3.reuse ;  /* 0x0000000b020a7c19 */ /* 0x100fe20008001203 */
[----:B------:R-:W0:Y:S01]  /*9690*/  F2I.U32.TRUNC.NTZ R14, R14 ;  /* 0x0000000e000e7305 */ /* 0x000e22000020f000 */
[----:B------:R-:W-:Y:S01]  /*96a0*/  SHF.R.U32.HI R2, RZ, UR11, R3 ;  /* 0x0000000bff027c19 */ /* 0x000fe20008011603 */
[----:B------:R-:W-:Y:S01]  /*96b0*/  ULDC.64 UR8, c[0x0][0x620] ;  /* 0x0001880000087ab9 */ /* 0x000fe20000000a00 */
[----:B------:R-:W-:Y:S01]  /*96c0*/  IADD3 R5, P1, RZ, -R10, RZ ;  /* 0x8000000aff057210 */ /* 0x000fe20007f3e0ff */
[----:B------:R-:W-:Y:S01]  /*96d0*/  IMAD.MOV.U32 R3, RZ, RZ, R17 ;  /* 0x000000ffff037224 */ /* 0x000fe200078e0011 */
[----:B------:R-:W-:-:S03]  /*96e0*/  ULDC.64 UR10, c[0x0][0x640] ;  /* 0x00019000000a7ab9 */ /* 0x000fc60000000a00 */
[----:B------:R-:W-:Y:S01]  /*96f0*/  IMAD.X R2, RZ, RZ, ~R2, P1 ;  /* 0x000000ffff027224 */ /* 0x000fe200008e0e02 */
[----:B------:R-:W-:-:S03]  /*9700*/  ISETP.NE.U32.AND P1, PT, RZ, UR10, PT ;  /* 0x0000000aff007c0c */ /* 0x000fc6000bf25070 */
[----:B------:R-:W-:Y:S01]  /*9710*/  IMAD R4, R2, UR8, RZ ;  /* 0x0000000802047c24 */ /* 0x000fe2000f8e02ff */
[----:B------:R-:W-:Y:S01]  /*9720*/  ISETP.NE.AND.EX P1, PT, RZ, UR11, PT, P1 ;  /* 0x0000000bff007c0c */ /* 0x000fe2000bf25310 */
[----:B------:R-:W-:-:S04]  /*9730*/  IMAD.MOV.U32 R2, RZ, RZ, R18 ;  /* 0x000000ffff027224 */ /* 0x000fc800078e0012 */
[----:B------:R-:W-:Y:S01]  /*9740*/  IMAD.WIDE.U32 R2, R5, UR8, R2 ;  /* 0x0000000805027c25 */ /* 0x000fe2000f8e0002 */
[----:B------:R-:W-:-:S03]  /*9750*/  ULDC UR8, c[0x0][0x618] ;  /* 0x0001860000087ab9 */ /* 0x000fc60000000800 */
[----:B------:R-:W-:Y:S01]  /*9760*/  IMAD R5, R5, UR9, R4 ;  /* 0x0000000905057c24 */ /* 0x000fe2000f8e0204 */
[----:B------:R-:W-:Y:S01]  /*9770*/  ULDC UR9, c[0x0][0x154] ;  /* 0x0000550000097ab9 */ /* 0x000fe20000000800 */
[----:B0-----:R-:W-:Y:S02]  /*9780*/  IMAD.MOV R4, RZ, RZ, -R14 ;  /* 0x000000ffff047224 */ /* 0x001fe400078e0a0e */
[----:B------:R-:W0:Y:S01]  /*9790*/  LDC R14, c[0x0][0x148] ;  /* 0x00005200ff0e7b82 */ /* 0x000e220000000800 */
[----:B------:R-:W-:Y:S02]  /*97a0*/  IMAD.IADD R3, R3, 0x1, R5 ;  /* 0x0000000103037824 */ /* 0x000fe400078e0205 */
[----:B-1----:R-:W-:Y:S01]  /*97b0*/  IMAD R11, R12, R4, R11 ;  /* 0x000000040c0b7224 */ /* 0x002fe200078e020b */
[----:B------:R-:W-:Y:S02]  /*97c0*/  I2FP.F32.U32 R4, R9 ;  /* 0x0000000900047245 */ /* 0x000fe40000201000 */
[----:B------:R-:W-:-:S02]  /*97d0*/  SHF.R.U64 R12, R2, UR8, R3 ;  /* 0x00000008020c7c19 */ /* 0x000fc40008001203 */
[----:B------:R-:W-:Y:S01]  /*97e0*/  SHF.R.U32.HI R3, RZ, UR8, R3 ;  /* 0x00000008ff037c19 */ /* 0x000fe20008011603 */
[----:B------:R-:W-:Y:S01]  /*97f0*/  FMUL R4, R4, UR9 ;  /* 0x0000000904047c20 */ /* 0x000fe20008400000 */
[----:B------:R-:W-:Y:S02]  /*9800*/  ULDC UR8, c[0x0][0x608] ;  /* 0x0001820000087ab9 */ /* 0x000fe40000000800 */
[--C-:B------:R-:W-:Y:S01]  /*9810*/  SHF.R.U64 R15, R12, UR8, R3.reuse ;  /* 0x000000080c0f7c19 */ /* 0x100fe20008001203 */
[----:B------:R1:W2:Y:S01]  /*9820*/  F2I.U32.TRUNC.NTZ R20, R4 ;  /* 0x0000000400147305 */ /* 0x0002a2000020f000 */
[----:B------:R-:W-:Y:S01]  /*9830*/  SHF.R.U32.HI R2, RZ, UR8, R3 ;  /* 0x00000008ff027c19 */ /* 0x000fe20008011603 */
[----:B------:R-:W-:-:S03]  /*9840*/  ULDC UR8, c[0x0][0x658] ;  /* 0x0001960000087ab9 */ /* 0x000fc60000000800 */
[--C-:B------:R-:W-:Y:S02]  /*9850*/  SHF.R.U64 R13, R15, UR8, R2.reuse ;  /* 0x000000080f0d7c19 */ /* 0x100fe40008001202 */
[----:B------:R-:W-:-:S03]  /*9860*/  SHF.R.U32.HI R19, RZ, UR8, R2 ;  /* 0x00000008ff137c19 */ /* 0x000fc60008011602 */
[----:B------:R-:W-:Y:S02]  /*9870*/  IMAD.MOV.U32 R2, RZ, RZ, R13 ;  /* 0x000000ffff027224 */ /* 0x000fe400078e000d */
[----:B------:R-:W-:Y:S01]  /*9880*/  IMAD.MOV.U32 R3, RZ, RZ, R19 ;  /* 0x000000ffff037224 */ /* 0x000fe200078e0013 */
[----:B-1----:R-:W-:Y:S06]  /*9890*/  @!P1 BRA `(.L_x_310) ;  /* 0x0000000000289947 */ /* 0x002fec0003800000 */
        /* <DEDUP_REMOVED lines=10> */
.L_x_310:
[----:B------:R-:W1:Y:S01]  /*9940*/  LDC R4, c[0x0][0x65c] ;  /* 0x00019700ff047b82 */ /* 0x000e620000000800 */
[----:B------:R-:W-:Y:S01]  /*9950*/  ULDC UR8, c[0x0][0x648] ;  /* 0x0001920000087ab9 */ /* 0x000fe20000000800 */
[----:B------:R-:W-:Y:S01]  /*9960*/  LOP3.LUT R15, R15, UR7, RZ, 0xc0, !PT ;  /* 0x000000070f0f7c12 */ /* 0x000fe2000f8ec0ff */
[----:B--2---:R-:W-:Y:S01]  /*9970*/  IMAD.MOV R20, RZ, RZ, -R20 ;  /* 0x000000ffff147224 */ /* 0x004fe200078e0a14 */
[----:B------:R-:W-:Y:S01]  /*9980*/  SHF.R.U64 R2, R2, UR8, R3 ;  /* 0x0000000802027c19 */ /* 0x000fe20008001203 */
[----:B------:R-:W-:Y:S01]  /*9990*/  ULDC UR8, c[0x0][0x638] ;  /* 0x00018e0000087ab9 */ /* 0x000fe20000000800 */
[----:B------:R-:W-:Y:S01]  /*99a0*/  LOP3.LUT R12, R12, UR4, RZ, 0xc0, !PT ;  /* 0x000000040c0c7c12 */ /* 0x000fe2000f8ec0ff */
[----:B------:R-:W-:Y:S01]  /*99b0*/  ULDC UR9, c[0x0][0x610] ;  /* 0x0001840000097ab9 */ /* 0x000fe20000000800 */
[----:B------:R-:W-:Y:S01]  /*99c0*/  IMAD.MOV.U32 R3, RZ, RZ, 0x1 ;  /* 0x00000001ff037424 */ /* 0x000fe200078e00ff */
[----:B-1----:R-:W-:Y:S01]  /*99d0*/  ISETP.NE.AND P1, PT, R4, 0x1, PT ;  /* 0x000000010400780c */ /* 0x002fe20003f25270 */
[----:B------:R-:W-:-:S02]  /*99e0*/  IMAD.MOV R4, RZ, RZ, -R2 ;  /* 0x000000ffff047224 */ /* 0x000fc400078e0a02 */
[----:B------:R-:W-:Y:S02]  /*99f0*/  IMAD R2, R2, UR5, R15 ;  /* 0x0000000502027c24 */ /* 0x000fe4000f8e020f */
[----:B------:R-:W-:Y:S01]  /*9a00*/  IMAD R13, R4, UR8, R13 ;  /* 0x00000008040d7c24 */ /* 0x000fe2000f8e020d */
[----:B------:R-:W-:-:S07]  /*9a10*/  ULDC UR8, c[0x0][0x600] ;  /* 0x0001800000087ab9 */ /* 0x000fce0000000800 */
[----:B0-----:R-:W-:-:S04]  /*9a20*/  @P1 IMAD R11, R14, R20, R9 ;  /* 0x000000140e0b1224 */ /* 0x001fc800078e0209 */
[----:B------:R-:W-:Y:S02]  /*9a30*/  IMAD R11, R2, UR9, R11 ;  /* 0x00000009020b7c24 */ /* 0x000fe4000f8e020b */
[----:B------:R-:W-:-:S05]  /*9a40*/  IMAD R2, R13, UR8, R12 ;  /* 0x000000080d027c24 */ /* 0x000fca000f8e020c */
[----:B------:R-:W-:Y:S02]  /*9a50*/  SEL R22, R2, R11, !P1 ;  /* 0x0000000b02167207 */ /* 0x000fe40004800000 */
[----:B------:R-:W-:Y:S01]  /*9a60*/  SEL R19, R11, R2, !P1 ;  /* 0x000000020b137207 */ /* 0x000fe20004800000 */
[----:B------:R-:W-:-:S07]  /*9a70*/  IMAD.MOV.U32 R2, RZ, RZ, R10 ;  /* 0x000000ffff027224 */ /* 0x000fce00078e000a */
.L_x_308:
[----:B------:R-:W-:Y:S05]  /*9a80*/  BSYNC B1 ;  /* 0x0000000000017941 */ /* 0x000fea0003800000 */
.L_x_307:
[----:B------:R-:W-:-:S13]  /*9a90*/  LOP3.LUT P1, RZ, R3, 0xff, RZ, 0xc0, !PT ;  /* 0x000000ff03ff7812 */ /* 0x000fda000782c0ff */
[----:B------:R-:W-:Y:S05]  /*9aa0*/  @P1 BRA `(.L_x_311) ;  /* 0xfffffff400241947 */ /* 0x000fea000383ffff */
[----:B------:R-:W-:Y:S05]  /*9ab0*/  BSYNC B0 ;  /* 0x0000000000007941 */ /* 0x000fea0003800000 */
.L_x_299:
[----:B------:R-:W-:-:S03]  /*9ac0*/  UMOV UR8, 0xffffffff ;  /* 0xffffffff00087882 */ /* 0x000fc60000000000 */
[----:B------:R-:W-:Y:S05]  /*9ad0*/  BRA.DIV UR8, `(.L_x_312) ;  /* 0x0000000608647947 */ /* 0x000fea000b800000 */
[----:B------:R-:W-:-:S13]  /*9ae0*/  ELECT P6, URZ, PT ;  /* 0x00000000003f782f */ /* 0x000fda00038c0000 */
.L_x_329:
[----:B------:R-:W-:Y:S04]  /*9af0*/  BSSY B0, `(.L_x_313) ;  /* 0x0000034000007945 */ /* 0x000fe80003800000 */
[----:B------:R-:W-:Y:S05]  /*9b00*/  @!P6 BRA `(.L_x_314) ;  /* 0x0000000000c8e947 */ /* 0x000fea0003800000 */
[----:B------:R-:W-:-:S04]  /*9b10*/  LOP3.LUT R16, R16, 0x2, RZ, 0xfc, !PT ;  /* 0x0000000210107812 */ /* 0x000fc800078efcff */
[----:B------:R-:W-:-:S13]  /*9b20*/  ISETP.NE.AND P0, PT, R16, 0x3, PT ;  /* 0x000000031000780c */ /* 0x000fda0003f05270 */
[----:B------:R-:W-:Y:S05]  /*9b30*/  @!P0 BRA `(.L_x_315) ;  /* 0x0000000000048947 */ /* 0x000fea0003800000 */
[----:B------:R-:W-:Y:S01]  /*9b40*/  BPT.TRAP 0x1 ;  /* 0x000000040000795c */ /* 0x000fe20000300000 */
.L_x_315:
[----:B------:R-:W0:Y:S01]  /*9b50*/  S2R R3, SR_CgaCtaId ;  /* 0x0000000000037919 */ /* 0x000e220000008800 */
[----:B------:R-:W-:Y:S02]  /*9b60*/  MOV R2, 0x400 ;  /* 0x0000040000027802 */ /* 0x000fe40000000f00 */
[----:B------:R-:W-:Y:S02]  /*9b70*/  SHF.L.U32 R4, R0, 0x1f, RZ ;  /* 0x0000001f00047819 */ /* 0x000fe400000006ff */
[----:B0-----:R-:W-:-:S05]  /*9b80*/  LEA R2, R3, R2, 0x18 ;  /* 0x0000000203027211 */ /* 0x001fca00078ec0ff */
[----:B------:R-:W-:-:S04]  /*9b90*/  VIADD R2, R2, 0x28 ;  /* 0x0000002802027836 */ /* 0x000fc80000000000 */
[C---:B------:R-:W-:Y:S02]  /*9ba0*/  IMAD R9, R7.reuse, 0x8, R2 ;  /* 0x0000000807097824 */ /* 0x040fe400078e0202 */
[----:B------:R-:W-:Y:S02]  /*9bb0*/  VIADD R7, R7, 0x1 ;  /* 0x0000000107077836 */ /* 0x000fe40000000000 */
[----:B------:R-:W0:Y:S03]  /*9bc0*/  SYNCS.PHASECHK.TRANS64.TRYWAIT P0, [R9+URZ], R4 ;  /* 0x00000004090075a7 */ /* 0x000e26000800017f */
[----:B------:R-:W-:-:S04]  /*9bd0*/  ISETP.NE.AND P1, PT, R7, 0x5, PT ;  /* 0x000000050700780c */ /* 0x000fc80003f25270 */
[----:B------:R-:W-:Y:S02]  /*9be0*/  SEL R3, RZ, 0x1, P1 ;  /* 0x00000001ff037807 */ /* 0x000fe40000800000 */
[----:B------:R-:W-:Y:S02]  /*9bf0*/  SEL R7, R7, RZ, P1 ;  /* 0x000000ff07077207 */ /* 0x000fe40000800000 */
[----:B------:R-:W-:-:S03]  /*9c00*/  LOP3.LUT R6, R0, R3, RZ, 0x3c, !PT ;  /* 0x0000000300067212 */ /* 0x000fc600078e3cff */
[----:B------:R-:W-:Y:S01]  /*9c10*/  IMAD R8, R7, 0x8, R2 ;  /* 0x0000000807087824 */ /* 0x000fe200078e0202 */
[----:B------:R-:W-:Y:S01]  /*9c20*/  SHF.L.U32 R5, R6, 0x1f, RZ ;  /* 0x0000001f06057819 */ /* 0x000fe200000006ff */
[----:B0-----:R-:W-:Y:S06]  /*9c30*/  @!P0 BRA `(.L_x_316) ;  /* 0x00000004002c8947 */ /* 0x001fec0003800000 */
.L_x_330:
[----:B------:R-:W1:Y:S01]  /*9c40*/  SYNCS.PHASECHK.TRANS64.TRYWAIT P0, [R8+URZ], R5 ;  /* 0x00000005080075a7 */ /* 0x000e62000800017f */
[----:B------:R-:W-:-:S05]  /*9c50*/  VIADD R0, R7, 0x1 ;  /* 0x0000000107007836 */ /* 0x000fca0000000000 */
[----:B------:R-:W-:-:S04]  /*9c60*/  ISETP.NE.AND P1, PT, R0, 0x5, PT ;  /* 0x000000050000780c */ /* 0x000fc80003f25270 */
[----:B------:R-:W-:Y:S02]  /*9c70*/  SEL R3, RZ, 0x1, P1 ;  /* 0x00000001ff037807 */ /* 0x000fe40000800000 */
[----:B------:R-:W-:Y:S02]  /*9c80*/  SEL R7, R0, RZ, P1 ;  /* 0x000000ff00077207 */ /* 0x000fe40000800000 */
[----:B------:R-:W-:-:S03]  /*9c90*/  LOP3.LUT R6, R6, R3, RZ, 0x3c, !PT ;  /* 0x0000000306067212 */ /* 0x000fc600078e3cff */
[----:B0-----:R-:W-:Y:S01]  /*9ca0*/  IMAD R9, R7, 0x8, R2 ;  /* 0x0000000807097824 */ /* 0x001fe200078e0202 */
[----:B------:R-:W-:Y:S01]  /*9cb0*/  SHF.L.U32 R4, R6, 0x1f, RZ ;  /* 0x0000001f06047819 */ /* 0x000fe200000006ff */
[----:B-1----:R-:W-:Y:S06]  /*9cc0*/  @!P0 BRA `(.L_x_317) ;  /* 0x00000004001c8947 */ /* 0x002fec0003800000 */
.L_x_331:
[----:B------:R-:W1:Y:S01]  /*9cd0*/  SYNCS.PHASECHK.TRANS64.TRYWAIT P0, [R9+URZ], R4 ;  /* 0x00000004090075a7 */ /* 0x000e62000800017f */
[----:B------:R-:W-:-:S05]  /*9ce0*/  VIADD R0, R7, 0x1 ;  /* 0x0000000107007836 */ /* 0x000fca0000000000 */
[----:B------:R-:W-:-:S04]  /*9cf0*/  ISETP.NE.AND P1, PT, R0, 0x5, PT ;  /* 0x000000050000780c */ /* 0x000fc80003f25270 */
[----:B------:R-:W-:Y:S02]  /*9d00*/  SEL R3, RZ, 0x1, P1 ;  /* 0x00000001ff037807 */ /* 0x000fe40000800000 */
[----:B------:R-:W-:Y:S02]  /*9d10*/  SEL R7, R0, RZ, P1 ;  /* 0x000000ff00077207 */ /* 0x000fe40000800000 */
[----:B------:R-:W-:-:S03]  /*9d20*/  LOP3.LUT R11, R6, R3, RZ, 0x3c, !PT ;  /* 0x00000003060b7212 */ /* 0x000fc600078e3cff */
[----:B------:R-:W-:Y:S01]  /*9d30*/  IMAD R6, R7, 0x8, R2 ;  /* 0x0000000807067824 */ /* 0x000fe200078e0202 */
[----:B0-----:R-:W-:Y:S01]  /*9d40*/  SHF.L.U32 R5, R11, 0x1f, RZ ;  /* 0x0000001f0b057819 */ /* 0x001fe200000006ff */
[----:B-1----:R-:W-:Y:S06]  /*9d50*/  @!P0 BRA `(.L_x_318) ;  /* 0x00000004000c8947 */ /* 0x002fec0003800000 */
.L_x_332:
[----:B------:R-:W1:Y:S01]  /*9d60*/  SYNCS.PHASECHK.TRANS64.TRYWAIT P0, [R6+URZ], R5 ;  /* 0x00000005060075a7 */ /* 0x000e62000800017f */
[----:B------:R-:W-:-:S05]  /*9d70*/  VIADD R0, R7, 0x1 ;  /* 0x0000000107007836 */ /* 0x000fca0000000000 */
[----:B------:R-:W-:-:S04]  /*9d80*/  ISETP.NE.AND P1, PT, R0, 0x5, PT ;  /* 0x000000050000780c */ /* 0x000fc80003f25270 */
[----:B0-----:R-:W-:Y:S02]  /*9d90*/  SEL R4, RZ, 0x1, P1 ;  /* 0x00000001ff047807 */ /* 0x001fe40000800000 */
[----:B------:R-:W-:Y:S02]  /*9da0*/  SEL R3, R0, RZ, P1 ;  /* 0x000000ff00037207 */ /* 0x000fe40000800000 */
[----:B------:R-:W-:Y:S01]  /*9db0*/  LOP3.LUT R0, R11, R4, RZ, 0x3c, !PT ;  /* 0x000000040b007212 */ /* 0x000fe200078e3cff */
[----:B-1----:R-:W-:Y:S06]  /*9dc0*/  @!P0 BRA `(.L_x_319) ;  /* 0x0000000400048947 */ /* 0x002fec0003800000 */
.L_x_333:
[----:B------:R-:W-:Y:S01]  /*9dd0*/  IMAD R3, R3, 0x8, R2 ;  /* 0x0000000803037824 */ /* 0x000fe200078e0202 */
[----:B------:R-:W-:-:S07]  /*9de0*/  SHF.L.U32 R0, R0, 0x1f, RZ ;  /* 0x0000001f00007819 */ /* 0x000fce00000006ff */
.L_x_320:
[----:B-1----:R1:W2:Y:S02]  /*9df0*/  SYNCS.PHASECHK.TRANS64.TRYWAIT P0, [R3+URZ], R0 ;  /* 0x00000000030075a7 */ /* 0x0022a4000800017f */
[----:B--2---:R-:W-:Y:S05]  /*9e00*/  @!P0 NANOSLEEP.SYNCS 0x989680 ;  /* 0x009896800000895d */ /* 0x004fea0003900000 */
[----:B------:R-:W2:Y:S02]  /*9e10*/  @!P0 SYNCS.PHASECHK.TRANS64 P0, [R3+URZ], R0 ;  /* 0x00000000030085a7 */ /* 0x000ea4000800007f */
[----:B--2---:R-:W-:Y:S05]  /*9e20*/  @!P0 BRA `(.L_x_320) ;  /* 0xfffffffc00f08947 */ /* 0x004fea000383ffff */
.L_x_314:
[----:B------:R-:W-:Y:S05]  /*9e30*/  BSYNC B0 ;  /* 0x0000000000007941 */ /* 0x000fea0003800000 */
.L_x_313:
[----:B------:R-:W-:Y:S05]  /*9e40*/  EXIT ;  /* 0x000000000000794d */ /* 0x000fea0003800000 */
.L_x_19:
[----:B-1----:R1:W2:Y:S02]  /*9e50*/  SYNCS.PHASECHK.TRANS64.TRYWAIT P0, [R161+URZ], R0 ;  /* 0x00000000a10075a7 */ /* 0x0022a4000800017f */
[----:B--2---:R-:W-:Y:S05]  /*9e60*/  @!P0 NANOSLEEP.SYNCS 0x989680 ;  /* 0x009896800000895d */ /* 0x004fea0003900000 */
[----:B------:R-:W2:Y:S02]  /*9e70*/  @!P0 SYNCS.PHASECHK.TRANS64 P0, [R161+URZ], R0 ;  /* 0x00000000a10085a7 */ /* 0x000ea4000800007f */
[----:B--2---:R-:W-:Y:S05]  /*9e80*/  @!P0 BRA `(.L_x_19) ;  /* 0xfffffffc00f08947 */ /* 0x004fea000383ffff */
[----:B------:R-:W-:Y:S05]  /*9e90*/  BRA `(.L_x_321) ;  /* 0xffffff7800147947 */ /* 0x000fea000383ffff */
.L_x_24:
[----:B--2---:R2:W3:Y:S02]  /*9ea0*/  SYNCS.PHASECHK.TRANS64.TRYWAIT P1, [R3+URZ], R0 ;  /* 0x00000000030075a7 */ /* 0x0044e4000802017f */
[----:B---3--:R-:W-:Y:S05]  /*9eb0*/  @!P1 NANOSLEEP.SYNCS 0x989680 ;  /* 0x009896800000995d */ /* 0x008fea0003900000 */
[----:B------:R-:W3:Y:S02]  /*9ec0*/  @!P1 SYNCS.PHASECHK.TRANS64 P1, [R3+URZ], R0 ;  /* 0x00000000030095a7 */ /* 0x000ee4000802007f */
[----:B---3--:R-:W-:Y:S05]  /*9ed0*/  @!P1 BRA `(.L_x_24) ;  /* 0xfffffffc00f09947 */ /* 0x008fea000383ffff */
[----:B------:R-:W-:Y:S05]  /*9ee0*/  BRA `(.L_x_23) ;  /* 0xffffff7800847947 */ /* 0x000fea000383ffff */
.L_x_29:
[----:B--2---:R-:W-:-:S04]  /*9ef0*/  IMAD.U32 R5, RZ, RZ, UR4 ;  /* 0x00000004ff057e24 */ /* 0x004fc8000f8e00ff */
[----:B------:R2:W3:Y:S03]  /*9f00*/  SYNCS.PHASECHK.TRANS64.TRYWAIT P1, [R5+URZ], R4 ;  /* 0x00000004050075a7 */ /* 0x0004e6000802017f */
[----:B---3--:R-:W-:Y:S05]  /*9f10*/  @!P1 NANOSLEEP.SYNCS 0x989680 ;  /* 0x009896800000995d */ /* 0x008fea0003900000 */
[----:B------:R-:W3:Y:S02]  /*9f20*/  @!P1 SYNCS.PHASECHK.TRANS64 P1, [R5+URZ], R4 ;  /* 0x00000004050095a7 */ /* 0x000ee4000802007f */
[----:B---3--:R-:W-:Y:S05]  /*9f30*/  @!P1 BRA `(.L_x_29) ;  /* 0xfffffffc00ec9947 */ /* 0x008fea000383ffff */
[----:B------:R-:W-:Y:S05]  /*9f40*/  BRA `(.L_x_28) ;  /* 0xffffff7c00547947 */ /* 0x000fea000383ffff */
.L_x_35:
[----:B-1----:R1:W2:Y:S02]  /*9f50*/  SYNCS.PHASECHK.TRANS64.TRYWAIT P0, [R161+URZ+0x10], R0 ;  /* 0x00001000a10075a7 */ /* 0x0022a4000800017f */
[----:B--2---:R-:W-:Y:S05]  /*9f60*/  @!P0 NANOSLEEP.SYNCS 0x989680 ;  /* 0x009896800000895d */ /* 0x004fea0003900000 */
[----:B------:R-:W2:Y:S02]  /*9f70*/  @!P0 SYNCS.PHASECHK.TRANS64 P0, [R161+URZ+0x10], R0 ;  /* 0x00001000a10085a7 */ /* 0x000ea4000800007f */
[----:B--2---:R-:W-:Y:S05]  /*9f80*/  @!P0 BRA `(.L_x_35) ;  /* 0xfffffffc00f08947 */ /* 0x004fea000383ffff */
[----:B------:R-:W-:Y:S05]  /*9f90*/  BRA `(.L_x_322) ;  /* 0xffffff8000a07947 */ /* 0x000fea000383ffff */
.L_x_300:
[----:B------:R-:W-:Y:S01]  /*9fa0*/  BSSY B1, `(.L_x_323) ;  /* 0x0000006000017945 */ /* 0x000fe20003800000 */
[----:B------:R-:W-:-:S07]  /*9fb0*/  IMAD.MOV.U32 R15, RZ, RZ, -0x1 ;  /* 0xffffffffff0f7424 */ /* 0x000fce00078e00ff */
[----:B-----5:R-:W-:Y:S05]  /*9fc0*/  WARPSYNC.COLLECTIVE R15, `(.L_x_324) ;  /* 0x000000000f0c7348 */ /* 0x020fea0003c00000 */
[----:B------:R-:W-:Y:S02]  /*9fd0*/  ELECT P6, UR62, PT ;  /* 0x00000000003e782f */ /* 0x000fe400038c0000 */
[----:B------:R-:W-:Y:S01]  /*9fe0*/  MOV R14, UR62 ;  /* 0x0000003e000e7c02 */ /* 0x000fe20008000f00 */
[----:B-----5:R-:W-:Y:S10]  /*9ff0*/  ENDCOLLECTIVE ;  /* 0x000000000000791b */ /* 0x020ff40003800000 */
.L_x_324:
[----:B------:R-:W-:Y:S05]  /*a000*/  BSYNC B1 ;  /* 0x0000000000017941 */ /* 0x000fea0003800000 */
.L_x_323:
[----:B------:R-:W-:Y:S05]  /*a010*/  BRA `(.L_x_325) ;  /* 0xffffffec00d47947 */ /* 0x000fea000383ffff */
.L_x_303:
[----:B0-----:R0:W1:Y:S02]  /*a020*/  SYNCS.PHASECHK.TRANS64.TRYWAIT P1, [R10+URZ+0x28], R5 ;  /* 0x000028050a0075a7 */ /* 0x001064000802017f */
[----:B-1----:R-:W-:Y:S05]  /*a030*/  @!P1 NANOSLEEP.SYNCS 0x989680 ;  /* 0x009896800000995d */ /* 0x002fea0003900000 */
[----:B------:R-:W1:Y:S02]  /*a040*/  @!P1 SYNCS.PHASECHK.TRANS64 P1, [R10+URZ+0x28], R5 ;  /* 0x000028050a0095a7 */ /* 0x000e64000802007f */
[----:B-1----:R-:W-:Y:S05]  /*a050*/  @!P1 BRA `(.L_x_303) ;  /* 0xfffffffc00f09947 */ /* 0x002fea000383ffff */
[----:B------:R-:W-:Y:S05]  /*a060*/  BRA `(.L_x_326) ;  /* 0xfffffff0000c7947 */ /* 0x000fea000383ffff */
.L_x_312:
[----:B------:R-:W-:Y:S01]  /*a070*/  BSSY B0, `(.L_x_327) ;  /* 0x0000006000007945 */ /* 0x000fe20003800000 */
[----:B------:R-:W-:-:S07]  /*a080*/  IMAD.MOV.U32 R15, RZ, RZ, -0x1 ;  /* 0xffffffffff0f7424 */ /* 0x000fce00078e00ff */
[----:B-----5:R-:W-:Y:S05]  /*a090*/  WARPSYNC.COLLECTIVE R15, `(.L_x_328) ;  /* 0x000000000f0c7348 */ /* 0x020fea0003c00000 */
[----:B------:R-:W-:Y:S02]  /*a0a0*/  ELECT P6, UR62, PT ;  /* 0x00000000003e782f */ /* 0x000fe400038c0000 */
[----:B------:R-:W-:Y:S01]  /*a0b0*/  MOV R14, UR62 ;  /* 0x0000003e000e7c02 */ /* 0x000fe20008000f00 */
[----:B-----5:R-:W-:Y:S10]  /*a0c0*/  ENDCOLLECTIVE ;  /* 0x000000000000791b */ /* 0x020ff40003800000 */
.L_x_328:
[----:B------:R-:W-:Y:S05]  /*a0d0*/  BSYNC B0 ;  /* 0x0000000000007941 */ /* 0x000fea0003800000 */
.L_x_327:
[----:B------:R-:W-:Y:S05]  /*a0e0*/  BRA `(.L_x_329) ;  /* 0xfffffff800807947 */ /* 0x000fea000383ffff */
.L_x_316:
[----:B0-----:R0:W1:Y:S02]  /*a0f0*/  SYNCS.PHASECHK.TRANS64.TRYWAIT P0, [R9+URZ], R4 ;  /* 0x00000004090075a7 */ /* 0x001064000800017f */
[----:B-1----:R-:W-:Y:S05]  /*a100*/  @!P0 NANOSLEEP.SYNCS 0x989680 ;  /* 0x009896800000895d */ /* 0x002fea0003900000 */
[----:B------:R-:W1:Y:S02]  /*a110*/  @!P0 SYNCS.PHASECHK.TRANS64 P0, [R9+URZ], R4 ;  /* 0x00000004090085a7 */ /* 0x000e64000800007f */
[----:B-1----:R-:W-:Y:S05]  /*a120*/  @!P0 BRA `(.L_x_316) ;  /* 0xfffffffc00f08947 */ /* 0x002fea000383ffff */
[----:B------:R-:W-:Y:S05]  /*a130*/  BRA `(.L_x_330) ;  /* 0xfffffff800c07947 */ /* 0x000fea000383ffff */
.L_x_317:
[----:B0-----:R0:W1:Y:S02]  /*a140*/  SYNCS.PHASECHK.TRANS64.TRYWAIT P0, [R8+URZ], R5 ;  /* 0x00000005080075a7 */ /* 0x001064000800017f */
[----:B-1----:R-:W-:Y:S05]  /*a150*/  @!P0 NANOSLEEP.SYNCS 0x989680 ;  /* 0x009896800000895d */ /* 0x002fea0003900000 */
[----:B------:R-:W1:Y:S02]  /*a160*/  @!P0 SYNCS.PHASECHK.TRANS64 P0, [R8+URZ], R5 ;  /* 0x00000005080085a7 */ /* 0x000e64000800007f */
[----:B-1----:R-:W-:Y:S05]  /*a170*/  @!P0 BRA `(.L_x_317) ;  /* 0xfffffffc00f08947 */ /* 0x002fea000383ffff */
[----:B------:R-:W-:Y:S05]  /*a180*/  BRA `(.L_x_331) ;  /* 0xfffffff800d07947 */ /* 0x000fea000383ffff */
.L_x_318:
[----:B0-----:R0:W1:Y:S02]  /*a190*/  SYNCS.PHASECHK.TRANS64.TRYWAIT P0, [R9+URZ], R4 ;  /* 0x00000004090075a7 */ /* 0x001064000800017f */
[----:B-1----:R-:W-:Y:S05]  /*a1a0*/  @!P0 NANOSLEEP.SYNCS 0x989680 ;  /* 0x009896800000895d */ /* 0x002fea0003900000 */
[----:B------:R-:W1:Y:S02]  /*a1b0*/  @!P0 SYNCS.PHASECHK.TRANS64 P0, [R9+URZ], R4 ;  /* 0x00000004090085a7 */ /* 0x000e64000800007f */
[----:B-1----:R-:W-:Y:S05]  /*a1c0*/  @!P0 BRA `(.L_x_318) ;  /* 0xfffffffc00f08947 */ /* 0x002fea000383ffff */
[----:B------:R-:W-:Y:S05]  /*a1d0*/  BRA `(.L_x_332) ;  /* 0xfffffff800e07947 */ /* 0x000fea000383ffff */
.L_x_319:
[----:B0-----:R0:W1:Y:S02]  /*a1e0*/  SYNCS.PHASECHK.TRANS64.TRYWAIT P0, [R6+URZ], R5 ;  /* 0x00000005060075a7 */ /* 0x001064000800017f */
[----:B-1----:R-:W-:Y:S05]  /*a1f0*/  @!P0 NANOSLEEP.SYNCS 0x989680 ;  /* 0x009896800000895d */ /* 0x002fea0003900000 */
[----:B------:R-:W1:Y:S02]  /*a200*/  @!P0 SYNCS.PHASECHK.TRANS64 P0, [R6+URZ], R5 ;  /* 0x00000005060085a7 */ /* 0x000e64000800007f */
[----:B-1----:R-:W-:Y:S05]  /*a210*/  @!P0 BRA `(.L_x_319) ;  /* 0xfffffffc00f08947 */ /* 0x002fea000383ffff */
[----:B------:R-:W-:Y:S05]  /*a220*/  BRA `(.L_x_333) ;  /* 0xfffffff800e87947 */ /* 0x000fea000383ffff */
.L_x_334:
[----:B------:R-:W-:-:S00]  /*a230*/  BRA `(.L_x_334) ;  /* 0xfffffffc00fc7947 */ /* 0x000fc0000383ffff */
[----:B------:R-:W-:-:S00]  /*a240*/  NOP ;  /* 0x0000000000007918 */ /* 0x000fc00000000000 */
        /* <DEDUP_REMOVED lines=11> */
.L_x_335:


//--------------------- .nv.global.init           --------------------------
	.section	.nv.global.init,"aw",@progbits
.nv.global.init:
	.type		$str$22,@object
	.size		$str$22,($str$23 - $str$22)
$str$22:
        /*0000*/ 	.byte	0x6b, 0x5f, 0x74, 0x69, 0x6c, 0x65, 0x5f, 0x63, 0x6f, 0x75, 0x6e, 0x74, 0x20, 0x3e, 0x3d, 0x20
        /*0010*/ 	.byte	0x31, 0x00
	.type		$str$23,@object
	.size		$str$23,(__unnamed_1 - $str$23)
$str$23:
        /*0012*/ 	.byte	0x2f, 0x74, 0x6d, 0x70, 0x2f, 0x63, 0x75, 0x74, 0x6c, 0x61, 0x73, 0x73, 0x5f, 0x73, 0x77, 0x65
        /*0022*/ 	.byte	0x65, 0x70, 0x5f, 0x73, 0x72, 0x63, 0x2f, 0x69, 0x6e, 0x63, 0x6c, 0x75, 0x64, 0x65, 0x2f, 0x63
        /*0032*/ 	.byte	0x75, 0x74, 0x6c, 0x61, 0x73, 0x73, 0x2f, 0x67, 0x65, 0x6d, 0x6d, 0x2f, 0x63, 0x6f, 0x6c, 0x6c
        /*0042*/ 	.byte	0x65, 0x63, 0x74, 0x69, 0x76, 0x65, 0x2f, 0x73, 0x6d, 0x39, 0x30, 0x5f, 0x6d, 0x6d, 0x61, 0x5f
        /*0052*/ 	.byte	0x74, 0x6d, 0x61, 0x5f, 0x67, 0x6d, 0x6d, 0x61, 0x5f, 0x73, 0x73, 0x5f, 0x77, 0x61, 0x72, 0x70
        /*0062*/ 	.byte	0x73, 0x70, 0x65, 0x63, 0x69, 0x61, 0x6c, 0x69, 0x7a, 0x65, 0x64, 0x2e, 0x68, 0x70, 0x70, 0x00
	.type		__unnamed_1,@object
	.size		__unnamed_1,(.L_0 - __unnamed_1)
__unnamed_1:
        /*0072*/ 	.byte	0x76, 0x6f, 0x69, 0x64, 0x20, 0x63, 0x75, 0x74, 0x6c, 0x61, 0x73, 0x73, 0x3a, 0x3a, 0x67, 0x65
        /* <DEDUP_REMOVED lines=173> */
        /*0b52*/ 	.byte	0x69, 0x74, 0x79, 0x5d, 0x00
.L_0:


//--------------------- .nv.shared._ZN7cutlass13device_kernelINS_4gemm6kernel13GemmUniversalIN4cute5tupleIJiiiiEEENS1_10collective13CollectiveMmaINS1_34MainloopSm90TmaGmmaWarpSpecializedILi5ENS5_IJNS4_1CILi2EEESB_NSA_ILi1EEEEEENS1_32KernelTmaWarpSpecializedPingpongEEENS5_IJNSA_ILi64EEENSA_ILi256EEENSA_ILi128EEEEEEaNS5_IJlSC_lEEEaSK_NS4_8TiledMMAINS4_8MMA_AtomIJNS4_4SM904GMMA27MMA_64x256x32_S32S8S8_SS_TNEEEENS4_6LayoutINS5_IJSC_SC_SC_EEENS5_IJNSA_ILi0EEEST_ST_EEEEENS5_IJNS4_10UnderscoreESW_SW_EEEEENS4_23SM90_TMA_LOAD_MULTICASTENS4_14ComposedLayoutINS4_7SwizzleILi3ELi4ELi3EEENS4_18smem_ptr_flag_bitsILi8EEENSR_INS5_IJNSA_ILi8EEESI_EEENS5_IJSI_SC_EEEEEEEvNS4_8identityESZ_S19_vS1A_EENS_8epilogue10collective6detail29Sm90TmaWarpSpecializedAdapterINS1D_15DefaultEpilogueIaSK_SK_NS1C_6thread17LinearCombinationIaLi1EiiLNS1H_9ScaleType4KindE0ELNS_15FloatRoundStyleE2EaEENS1_15EpilogueDefaultEEEEEvvEEEEvNT_6ParamsE --------------------------
	.section	.nv.shared._ZN7cutlass13device_kernelINS_4gemm6kernel13GemmUniversalIN4cute5tupleIJiiiiEEENS1_10collective13CollectiveMmaINS1_34MainloopSm90TmaGmmaWarpSpecializedILi5ENS5_IJNS4_1CILi2EEESB_NSA_ILi1EEEEEENS1_32KernelTmaWarpSpecializedPingpongEEENS5_IJNSA_ILi64EEENSA_ILi256EEENSA_ILi128EEEEEEaNS5_IJlSC_lEEEaSK_NS4_8TiledMMAINS4_8MMA_AtomIJNS4_4SM904GMMA27MMA_64x256x32_S32S8S8_SS_TNEEEENS4_6LayoutINS5_IJSC_SC_SC_EEENS5_IJNSA_ILi0EEEST_ST_EEEEENS5_IJNS4_10UnderscoreESW_SW_EEEEENS4_23SM90_TMA_LOAD_MULTICASTENS4_14ComposedLayoutINS4_7SwizzleILi3ELi4ELi3EEENS4_18smem_ptr_flag_bitsILi8EEENSR_INS5_IJNSA_ILi8EEESI_EEENS5_IJSI_SC_EEEEEEEvNS4_8identityESZ_S19_vS1A_EENS_8epilogue10collective6detail29Sm90TmaWarpSpecializedAdapterINS1D_15DefaultEpilogueIaSK_SK_NS1C_6thread17LinearCombinationIaLi1EiiLNS1H_9ScaleType4KindE0ELNS_15FloatRoundStyleE2EaEENS1_15EpilogueDefaultEEEEEvvEEEEvNT_6ParamsE,"aw",@nobits
	.sectionflags	@""
	.align	16
	.zero		1024


//--------------------- .nv.shared.reserved.0     --------------------------
	.section	.nv.shared.reserved.0,"aw",@nobits
	.weak		__nv_reservedSMEM_offset_0_alias
	.size		__nv_reservedSMEM_offset_0_alias, 0, 0
	.other		__nv_reservedSMEM_offset_0_alias,@"STO_CUDA_RESERVED_SHARED STV_DEFAULT"
__nv_reservedSMEM_offset_0_alias:
	.zero		0


//--------------------- .nv.global                --------------------------
	.section	.nv.global,"aw",@nobits
.nv.global:
	.type		_ZN40_INTERNAL_70d39dc3_4_k_cu_b2a4d0e7_311874cute1_E,@object
	.size		_ZN40_INTERNAL_70d39dc3_4_k_cu_b2a4d0e7_311874cute1_E,(_ZN40_INTERNAL_70d39dc3_4_k_cu_b2a4d0e7_311874cuda3std3__45__cpo6cbeginE - _ZN40_INTERNAL_70d39dc3_4_k_cu_b2a4d0e7_311874cute1_E)
_ZN40_INTERNAL_70d39dc3_4_k_cu_b2a4d0e7_311874cute1_E:
	.zero		1
	.type		_ZN40_INTERNAL_70d39dc3_4_k_cu_b2a4d0e7_311874cuda3std3__45__cpo6cbeginE,@object
	.size		_ZN40_INTERNAL_70d39dc3_4_k_cu_b2a4d0e7_311874cuda3std3__45__cpo6cbeginE,(_ZN40_INTERNAL_70d39dc3_4_k_cu_b2a4d0e7_311874cuda3std3__48in_placeE - _ZN40_INTERNAL_70d39dc3_4_k_cu_b2a4d0e7_311874cuda3std3__45__cpo6cbeginE)
_ZN40_INTERNAL_70d39dc3_4_k_cu_b2a4d0e7_311874cuda3std3__45__cpo6cbeginE:
	.zero		1
	.type		_ZN40_INTERNAL_70d39dc3_4_k_cu_b2a4d0e7_311874cuda3std3__48in_placeE,@object
	.size		_ZN40_INTERNAL_70d39dc3_4_k_cu_b2a4d0e7_311874cuda3std3__48in_placeE,(_ZN40_INTERNAL_70d39dc3_4_k_cu_b2a4d0e7_311874cuda3std6ranges3__45__cpo9iter_moveE - _ZN40_INTERNAL_70d39dc3_4_k_cu_b2a4d0e7_311874cuda3std3__48in_placeE)
_ZN40_INTERNAL_70d39dc3_4_k_cu_b2a4d0e7_311874cuda3std3__48in_placeE:
	.zero		1
	.type		_ZN40_INTERNAL_70d39dc3_4_k_cu_b2a4d0e7_311874cuda3std6ranges3__45__cpo9iter_moveE,@object
	.size		_ZN40_INTERNAL_70d39dc3_4_k_cu_b2a4d0e7_311874cuda3std6ranges3__45__cpo9iter_moveE,(_ZN40_INTERNAL_70d39dc3_4_k_cu_b2a4d0e7_311874cuda3std3__45__cpo5beginE - _ZN40_INTERNAL_70d39dc3_4_k_cu_b2a4d0e7_311874cuda3std6ranges3__45__cpo9iter_moveE)
_ZN40_INTERNAL_70d39dc3_4_k_cu_b2a4d0e7_311874cuda3std6ranges3__45__cpo9iter_moveE:
	.zero		1
	.type		_ZN40_INTERNAL_70d39dc3_4_k_cu_b2a4d0e7_311874cuda3std3__45__cpo5beginE,@object
	.size		_ZN40_INTERNAL_70d39dc3_4_k_cu_b2a4d0e7_311874cuda3std3__45__cpo5beginE,(_ZN40_INTERNAL_70d39dc3_4_k_cu_b2a4d0e7_311874cuda3std3__442_GLOBAL__N__70d39dc3_4_k_cu_b2a4d0e7_311876ignoreE - _ZN40_INTERNAL_70d39dc3_4_k_cu_b2a4d0e7_311874cuda3std3__45__cpo5beginE)
_ZN40_INTERNAL_70d39dc3_4_k_cu_b2a4d0e7_311874cuda3std3__45__cpo5beginE:
	.zero		1
	.type		_ZN40_INTERNAL_70d39dc3_4_k_cu_b2a4d0e7_311874cuda3std3__442_GLOBAL__N__70d39dc3_4_k_cu_b2a4d0e7_311876ignoreE,@object
	.size		_ZN40_INTERNAL_70d39dc3_4_k_cu_b2a4d0e7_311874cuda3std3__442_GLOBAL__N__70d39dc3_4_k_cu_b2a4d0e7_311876ignoreE,(_ZN40_INTERNAL_70d39dc3_4_k_cu_b2a4d0e7_311874cute7productE - _ZN40_INTERNAL_70d39dc3_4_k_cu_b2a4d0e7_311874cuda3std3__442_GLOBAL__N__70d39dc3_4_k_cu_b2a4d0e7_311876ignoreE)
_ZN40_INTERNAL_70d39dc3_4_k_cu_b2a4d0e7_311874cuda3std3__442_GLOBAL__N__70d39dc3_4_k_cu_b2a4d0e7_311876ignoreE:
	.zero		1
	.type		_ZN40_INTERNAL_70d39dc3_4_k_cu_b2a4d0e7_311874cute7productE,@object
	.size		_ZN40_INTERNAL_70d39dc3_4_k_cu_b2a4d0e7_311874cute7productE,(_ZN40_INTERNAL_70d39dc3_4_k_cu_b2a4d0e7_311874cuda3std3__45__cpo3endE - _ZN40_INTERNAL_70d39dc3_4_k_cu_b2a4d0e7_311874cute7productE)
_ZN40_INTERNAL_70d39dc3_4_k_cu_b2a4d0e7_311874cute7productE:
	.zero		1
	.type		_ZN40_INTERNAL_70d39dc3_4_k_cu_b2a4d0e7_311874cuda3std3__45__cpo3endE,@object
	.size		_ZN40_INTERNAL_70d39dc3_4_k_cu_b2a4d0e7_311874cuda3std3__45__cpo3endE,(_ZN40_INTERNAL_70d39dc3_4_k_cu_b2a4d0e7_311874cuda3std3__419piecewise_constructE - _ZN40_INTERNAL_70d39dc3_4_k_cu_b2a4d0e7_311874cuda3std3__45__cpo3endE)
_ZN40_INTERNAL_70d39dc3_4_k_cu_b2a4d0e7_311874cuda3std3__45__cpo3endE:
	.zero		1
	.type		_ZN40_INTERNAL_70d39dc3_4_k_cu_b2a4d0e7_311874cuda3std3__419piecewise_constructE,@object
	.size		_ZN40_INTERNAL_70d39dc3_4_k_cu_b2a4d0e7_311874cuda3std3__419piecewise_constructE,(_ZN40_INTERNAL_70d39dc3_4_k_cu_b2a4d0e7_311874cuda3std3__45__cpo4cendE - _ZN40_INTERNAL_70d39dc3_4_k_cu_b2a4d0e7_311874cuda3std3__419piecewise_constructE)
_ZN40_INTERNAL_70d39dc3_4_k_cu_b2a4d0e7_311874cuda3std3__419piecewise_constructE:
	.zero		1
	.type		_ZN40_INTERNAL_70d39dc3_4_k_cu_b2a4d0e7_311874cuda3std3__45__cpo4cendE,@object
	.size		_ZN40_INTERNAL_70d39dc3_4_k_cu_b2a4d0e7_311874cuda3std3__45__cpo4cendE,(_ZN40_INTERNAL_70d39dc3_4_k_cu_b2a4d0e7_311874cuda3std6ranges3__45__cpo4swapE - _ZN40_INTERNAL_70d39dc3_4_k_cu_b2a4d0e7_311874cuda3std3__45__cpo4cendE)
_ZN40_INTERNAL_70d39dc3_4_k_cu_b2a4d0e7_311874cuda3std3__45__cpo4cendE:
	.zero		1
	.type		_ZN40_INTERNAL_70d39dc3_4_k_cu_b2a4d0e7_311874cuda3std6ranges3__45__cpo4swapE,@object
	.size		_ZN40_INTERNAL_70d39dc3_4_k_cu_b2a4d0e7_311874cuda3std6ranges3__45__cpo4swapE,(.L_8 - _ZN40_INTERNAL_70d39dc3_4_k_cu_b2a4d0e7_311874cuda3std6ranges3__45__cpo4swapE)
_ZN40_INTERNAL_70d39dc3_4_k_cu_b2a4d0e7_311874cuda3std6ranges3__45__cpo4swapE:
	.zero		1
.L_8:


//--------------------- .nv.constant0._ZN7cutlass13device_kernelINS_4gemm6kernel13GemmUniversalIN4cute5tupleIJiiiiEEENS1_10collective13CollectiveMmaINS1_34MainloopSm90TmaGmmaWarpSpecializedILi5ENS5_IJNS4_1CILi2EEESB_NSA_ILi1EEEEEENS1_32KernelTmaWarpSpecializedPingpongEEENS5_IJNSA_ILi64EEENSA_ILi256EEENSA_ILi128EEEEEEaNS5_IJlSC_lEEEaSK_NS4_8TiledMMAINS4_8MMA_AtomIJNS4_4SM904GMMA27MMA_64x256x32_S32S8S8_SS_TNEEEENS4_6LayoutINS5_IJSC_SC_SC_EEENS5_IJNSA_ILi0EEEST_ST_EEEEENS5_IJNS4_10UnderscoreESW_SW_EEEEENS4_23SM90_TMA_LOAD_MULTICASTENS4_14ComposedLayoutINS4_7SwizzleILi3ELi4ELi3EEENS4_18smem_ptr_flag_bitsILi8EEENSR_INS5_IJNSA_ILi8EEESI_EEENS5_IJSI_SC_EEEEEEEvNS4_8identityESZ_S19_vS1A_EENS_8epilogue10collective6detail29Sm90TmaWarpSpecializedAdapterINS1D_15DefaultEpilogueIaSK_SK_NS1C_6thread17LinearCombinationIaLi1EiiLNS1H_9ScaleType4KindE0ELNS_15FloatRoundStyleE2EaEENS1_15EpilogueDefaultEEEEEvvEEEEvNT_6ParamsE --------------------------
	.section	.nv.constant0._ZN7cutlass13device_kernelINS_4gemm6kernel13GemmUniversalIN4cute5tupleIJiiiiEEENS1_10collective13CollectiveMmaINS1_34MainloopSm90TmaGmmaWarpSpecializedILi5ENS5_IJNS4_1CILi2EEESB_NSA_ILi1EEEEEENS1_32KernelTmaWarpSpecializedPingpongEEENS5_IJNSA_ILi64EEENSA_ILi256EEENSA_ILi128EEEEEEaNS5_IJlSC_lEEEaSK_NS4_8TiledMMAINS4_8MMA_AtomIJNS4_4SM904GMMA27MMA_64x256x32_S32S8S8_SS_TNEEEENS4_6LayoutINS5_IJSC_SC_SC_EEENS5_IJNSA_ILi0EEEST_ST_EEEEENS5_IJNS4_10UnderscoreESW_SW_EEEEENS4_23SM90_TMA_LOAD_MULTICASTENS4_14ComposedLayoutINS4_7SwizzleILi3ELi4ELi3EEENS4_18smem_ptr_flag_bitsILi8EEENSR_INS5_IJNSA_ILi8EEESI_EEENS5_IJSI_SC_EEEEEEEvNS4_8identityESZ_S19_vS1A_EENS_8epilogue10collective6detail29Sm90TmaWarpSpecializedAdapterINS1D_15DefaultEpilogueIaSK_SK_NS1C_6thread17LinearCombinationIaLi1EiiLNS1H_9ScaleType4KindE0ELNS_15FloatRoundStyleE2EaEENS1_15EpilogueDefaultEEEEEvvEEEEvNT_6ParamsE,"a",@progbits
	.sectionflags	@""
	.align	4
.nv.constant0._ZN7cutlass13device_kernelINS_4gemm6kernel13GemmUniversalIN4cute5tupleIJiiiiEEENS1_10collective13CollectiveMmaINS1_34MainloopSm90TmaGmmaWarpSpecializedILi5ENS5_IJNS4_1CILi2EEESB_NSA_ILi1EEEEEENS1_32KernelTmaWarpSpecializedPingpongEEENS5_IJNSA_ILi64EEENSA_ILi256EEENSA_ILi128EEEEEEaNS5_IJlSC_lEEEaSK_NS4_8TiledMMAINS4_8MMA_AtomIJNS4_4SM904GMMA27MMA_64x256x32_S32S8S8_SS_TNEEEENS4_6LayoutINS5_IJSC_SC_SC_EEENS5_IJNSA_ILi0EEEST_ST_EEEEENS5_IJNS4_10UnderscoreESW_SW_EEEEENS4_23SM90_TMA_LOAD_MULTICASTENS4_14ComposedLayoutINS4_7SwizzleILi3ELi4ELi3EEENS4_18smem_ptr_flag_bitsILi8EEENSR_INS5_IJNSA_ILi8EEESI_EEENS5_IJSI_SC_EEEEEEEvNS4_8identityESZ_S19_vS1A_EENS_8epilogue10collective6detail29Sm90TmaWarpSpecializedAdapterINS1D_15DefaultEpilogueIaSK_SK_NS1C_6thread17LinearCombinationIaLi1EiiLNS1H_9ScaleType4KindE0ELNS_15FloatRoundStyleE2EaEENS1_15EpilogueDefaultEEEEEvvEEEEvNT_6ParamsE:
	.zero		1664


//--------------------- SYMBOLS --------------------------

	.type		.nv.reservedSmem.offset0,@object
	.size		.nv.reservedSmem.offset0,0x4
	.type		__assertfail,@function
